//
// Generated by NVIDIA NVVM Compiler
//
// Compiler Build ID: CL-36424714
// Cuda compilation tools, release 13.0, V13.0.88
// Based on NVVM 20.0.0
//

.version 9.0
.target sm_100
.address_size 64

	// .globl	sort_values

.visible .entry sort_values(
	.param .u64 .ptr .align 1 sort_values_param_0,
	.param .u64 .ptr .align 1 sort_values_param_1,
	.param .u32 sort_values_param_2
)
{
	.reg .pred 	%p<3>;
	.reg .b32 	%r<15>;
	.reg .b64 	%rd<13>;

	ld.param.u64 	%rd3, [sort_values_param_0];
	ld.param.u64 	%rd4, [sort_values_param_1];
	ld.param.u32 	%r2, [sort_values_param_2];
	cvta.to.global.u64 	%rd1, %rd4;
	cvta.to.global.u64 	%rd2, %rd3;
	mov.u32 	%r3, %ctaid.x;
	mov.u32 	%r4, %ntid.x;
	mov.u32 	%r5, %tid.x;
	mad.lo.s32 	%r1, %r3, %r4, %r5;
	setp.ge.s32 	%p1, %r1, %r2;
	@%p1 bra 	$L__BB0_4;
	shr.s32 	%r6, %r2, 1;
	setp.ge.s32 	%p2, %r1, %r6;
	@%p2 bra 	$L__BB0_3;
	shl.b32 	%r13, %r1, 1;
	mul.wide.s32 	%rd9, %r13, 4;
	add.s64 	%rd10, %rd2, %rd9;
	ld.global.u32 	%r14, [%rd10];
	mul.wide.s32 	%rd11, %r1, 4;
	add.s64 	%rd12, %rd1, %rd11;
	st.global.u32 	[%rd12], %r14;
	bra.uni 	$L__BB0_4;
$L__BB0_3:
	shl.b32 	%r7, %r1, 1;
	sub.s32 	%r8, %r2, %r7;
	and.b32  	%r9, %r8, -2;
	add.s32 	%r10, %r2, %r9;
	add.s32 	%r11, %r10, -1;
	mul.wide.s32 	%rd5, %r11, 4;
	add.s64 	%rd6, %rd2, %rd5;
	ld.global.u32 	%r12, [%rd6];
	mul.wide.s32 	%rd7, %r1, 4;
	add.s64 	%rd8, %rd1, %rd7;
	st.global.u32 	[%rd8], %r12;
$L__BB0_4:
	ret;

}
	// .globl	put_one
.visible .entry put_one(
	.param .u64 .ptr .align 1 put_one_param_0,
	.param .u32 put_one_param_1
)
{
	.reg .b32 	%r<3>;
	.reg .b64 	%rd<5>;

	ld.param.u64 	%rd1, [put_one_param_0];
	ld.param.u32 	%r1, [put_one_param_1];
	cvta.to.global.u64 	%rd2, %rd1;
	mul.wide.s32 	%rd3, %r1, 4;
	add.s64 	%rd4, %rd2, %rd3;
	mov.b32 	%r2, 1;
	st.global.u32 	[%rd4], %r2;
	ret;

}
	// .globl	precompute_twiddles
.visible .entry precompute_twiddles(
	.param .u64 .ptr .align 1 precompute_twiddles_param_0,
	.param .align 4 .b8 precompute_twiddles_param_1[8],
	.param .align 4 .b8 precompute_twiddles_param_2[8],
	.param .u32 precompute_twiddles_param_3,
	.param .u32 precompute_twiddles_param_4,
	.param .u32 precompute_twiddles_param_5
)
{
	.reg .pred 	%p<6>;
	.reg .b32 	%r<118>;
	.reg .b64 	%rd<54>;

	ld.param.u32 	%r112, [precompute_twiddles_param_2+4];
	ld.param.u32 	%r113, [precompute_twiddles_param_2];
	ld.param.u64 	%rd5, [precompute_twiddles_param_0];
	ld.param.u32 	%r1, [precompute_twiddles_param_1];
	ld.param.u32 	%r2, [precompute_twiddles_param_1+4];
	ld.param.u32 	%r21, [precompute_twiddles_param_3];
	ld.param.u32 	%r23, [precompute_twiddles_param_4];
	ld.param.u32 	%r22, [precompute_twiddles_param_5];
	mov.u32 	%r24, %ctaid.x;
	mov.u32 	%r25, %ntid.x;
	mov.u32 	%r26, %tid.x;
	mad.lo.s32 	%r3, %r24, %r25, %r26;
	shr.s32 	%r27, %r23, 1;
	setp.ge.s32 	%p1, %r3, %r27;
	@%p1 bra 	$L__BB2_8;
	brev.b32 	%r28, %r3;
	sub.s32 	%r29, 33, %r22;
	shr.u32 	%r111, %r28, %r29;
	setp.lt.s32 	%p2, %r111, 1;
	mov.b64 	%rd53, 0;
	mov.b64 	%rd52, 1;
	@%p2 bra 	$L__BB2_7;
	mov.b32 	%r116, 1;
	mov.b32 	%r117, 0;
$L__BB2_3:
	and.b32  	%r32, %r111, 1;
	setp.eq.b32 	%p3, %r32, 1;
	not.pred 	%p4, %p3;
	@%p4 bra 	$L__BB2_5;
	mul.wide.u32 	%rd8, %r113, %r116;
	shr.u64 	%rd9, %rd8, 31;
	add.s64 	%rd10, %rd9, %rd8;
	shr.u64 	%rd11, %rd10, 31;
	mul.wide.u32 	%rd12, %r112, %r117;
	shr.u64 	%rd13, %rd12, 31;
	add.s64 	%rd14, %rd13, %rd12;
	shr.u64 	%rd15, %rd14, 31;
	cvt.u32.u64 	%r33, %rd11;
	cvt.u32.u64 	%r34, %rd8;
	add.s32 	%r35, %r33, %r34;
	mov.b64 	%rd16, 2147483647;
	cvt.u32.u64 	%r36, %rd16;
	and.b32  	%r37, %r35, %r36;
	cvt.u32.u64 	%r38, %rd15;
	cvt.u32.u64 	%r39, %rd12;
	add.s32 	%r40, %r38, %r39;
	not.b32 	%r41, %r40;
	and.b32  	%r42, %r41, %r36;
	add.s32 	%r43, %r42, %r37;
	mul.hi.u32 	%r44, %r43, 3;
	sub.s32 	%r45, %r43, %r44;
	shr.u32 	%r46, %r45, 1;
	add.s32 	%r47, %r46, %r44;
	shr.u32 	%r48, %r47, 30;
	mul.lo.s32 	%r49, %r48, 2147483647;
	sub.s32 	%r12, %r43, %r49;
	mul.wide.u32 	%rd17, %r113, %r117;
	shr.u64 	%rd18, %rd17, 31;
	add.s64 	%rd19, %rd18, %rd17;
	shr.u64 	%rd20, %rd19, 31;
	mul.wide.u32 	%rd21, %r112, %r116;
	shr.u64 	%rd22, %rd21, 31;
	add.s64 	%rd23, %rd22, %rd21;
	shr.u64 	%rd24, %rd23, 31;
	cvt.u32.u64 	%r50, %rd20;
	cvt.u32.u64 	%r51, %rd17;
	add.s32 	%r52, %r50, %r51;
	and.b32  	%r53, %r52, %r36;
	cvt.u32.u64 	%r54, %rd24;
	cvt.u32.u64 	%r55, %rd21;
	add.s32 	%r56, %r54, %r55;
	and.b32  	%r57, %r56, %r36;
	add.s32 	%r58, %r57, %r53;
	mul.hi.u32 	%r59, %r58, 3;
	sub.s32 	%r60, %r58, %r59;
	shr.u32 	%r61, %r60, 1;
	add.s32 	%r62, %r61, %r59;
	shr.u32 	%r63, %r62, 30;
	mul.lo.s32 	%r64, %r63, 2147483647;
	sub.s32 	%r117, %r58, %r64;
	mov.u32 	%r116, %r12;
$L__BB2_5:
	mul.wide.u32 	%rd25, %r113, %r113;
	shr.u64 	%rd26, %rd25, 31;
	add.s64 	%rd27, %rd26, %rd25;
	shr.u64 	%rd28, %rd27, 31;
	mul.wide.u32 	%rd29, %r112, %r112;
	shr.u64 	%rd30, %rd29, 31;
	add.s64 	%rd31, %rd30, %rd29;
	shr.u64 	%rd32, %rd31, 31;
	cvt.u32.u64 	%r65, %rd28;
	cvt.u32.u64 	%r66, %rd25;
	add.s32 	%r67, %r65, %r66;
	mov.b64 	%rd33, 2147483647;
	cvt.u32.u64 	%r68, %rd33;
	and.b32  	%r69, %r67, %r68;
	cvt.u32.u64 	%r70, %rd32;
	cvt.u32.u64 	%r71, %rd29;
	add.s32 	%r72, %r70, %r71;
	not.b32 	%r73, %r72;
	and.b32  	%r74, %r73, %r68;
	add.s32 	%r75, %r74, %r69;
	mul.hi.u32 	%r76, %r75, 3;
	sub.s32 	%r77, %r75, %r76;
	shr.u32 	%r78, %r77, 1;
	add.s32 	%r79, %r78, %r76;
	shr.u32 	%r80, %r79, 30;
	mul.lo.s32 	%r81, %r80, 2147483647;
	sub.s32 	%r16, %r75, %r81;
	mul.wide.u32 	%rd34, %r112, %r113;
	shr.u64 	%rd35, %rd34, 31;
	add.s64 	%rd36, %rd35, %rd34;
	shr.u64 	%rd37, %rd36, 31;
	cvt.u32.u64 	%r82, %rd37;
	cvt.u32.u64 	%r83, %rd34;
	add.s32 	%r84, %r82, %r83;
	shl.b32 	%r85, %r84, 1;
	mul.hi.u32 	%r86, %r85, 3;
	sub.s32 	%r87, %r85, %r86;
	shr.u32 	%r88, %r87, 1;
	add.s32 	%r89, %r88, %r86;
	shr.u32 	%r90, %r89, 30;
	mul.lo.s32 	%r91, %r90, 2147483647;
	sub.s32 	%r112, %r85, %r91;
	shr.u32 	%r18, %r111, 1;
	setp.gt.u32 	%p5, %r111, 1;
	mov.u32 	%r111, %r18;
	mov.u32 	%r113, %r16;
	@%p5 bra 	$L__BB2_3;
	cvt.u64.u32 	%rd52, %r116;
	cvt.u64.u32 	%rd53, %r117;
$L__BB2_7:
	cvt.u64.u32 	%rd38, %r1;
	mul.lo.s64 	%rd39, %rd52, %rd38;
	shr.u64 	%rd40, %rd39, 31;
	add.s64 	%rd41, %rd40, %rd39;
	shr.u64 	%rd42, %rd41, 31;
	cvt.u64.u32 	%rd43, %r2;
	mul.lo.s64 	%rd44, %rd53, %rd43;
	shr.u64 	%rd45, %rd44, 31;
	add.s64 	%rd46, %rd45, %rd44;
	shr.u64 	%rd47, %rd46, 31;
	cvt.u32.u64 	%r92, %rd42;
	cvt.u32.u64 	%r93, %rd39;
	add.s32 	%r94, %r92, %r93;
	mov.b64 	%rd48, 2147483647;
	cvt.u32.u64 	%r95, %rd48;
	and.b32  	%r96, %r94, %r95;
	cvt.u32.u64 	%r97, %rd47;
	cvt.u32.u64 	%r98, %rd44;
	add.s32 	%r99, %r97, %r98;
	not.b32 	%r100, %r99;
	and.b32  	%r101, %r100, %r95;
	add.s32 	%r102, %r101, %r96;
	mul.hi.u32 	%r103, %r102, 3;
	sub.s32 	%r104, %r102, %r103;
	shr.u32 	%r105, %r104, 1;
	add.s32 	%r106, %r105, %r103;
	shr.u32 	%r107, %r106, 30;
	mul.lo.s32 	%r108, %r107, 2147483647;
	sub.s32 	%r109, %r102, %r108;
	add.s32 	%r110, %r21, %r3;
	cvta.to.global.u64 	%rd49, %rd5;
	mul.wide.s32 	%rd50, %r110, 4;
	add.s64 	%rd51, %rd49, %rd50;
	st.global.u32 	[%rd51], %r109;
$L__BB2_8:
	ret;

}
	// .globl	ifft_circle_part
.visible .entry ifft_circle_part(
	.param .u64 .ptr .align 1 ifft_circle_part_param_0,
	.param .u64 .ptr .align 1 ifft_circle_part_param_1,
	.param .u32 ifft_circle_part_param_2
)
{
	.reg .pred 	%p<5>;
	.reg .b32 	%r<30>;
	.reg .b64 	%rd<31>;

	ld.param.u64 	%rd3, [ifft_circle_part_param_0];
	ld.param.u64 	%rd4, [ifft_circle_part_param_1];
	ld.param.u32 	%r10, [ifft_circle_part_param_2];
	cvta.to.global.u64 	%rd1, %rd4;
	mov.u32 	%r11, %ctaid.x;
	mov.u32 	%r12, %ntid.x;
	mov.u32 	%r13, %tid.x;
	mad.lo.s32 	%r1, %r11, %r12, %r13;
	shr.s32 	%r14, %r10, 1;
	setp.ge.s32 	%p1, %r1, %r14;
	@%p1 bra 	$L__BB3_9;
	cvta.to.global.u64 	%rd5, %rd3;
	shl.b32 	%r15, %r1, 1;
	mul.wide.s32 	%rd6, %r15, 4;
	add.s64 	%rd2, %rd5, %rd6;
	ld.global.u32 	%r2, [%rd2];
	ld.global.u32 	%r3, [%rd2+4];
	shr.s32 	%r4, %r1, 2;
	and.b32  	%r16, %r1, 3;
	setp.ne.s32 	%p2, %r16, 0;
	@%p2 bra 	$L__BB3_3;
	shl.b32 	%r23, %r4, 1;
	mul.wide.s32 	%rd13, %r23, 4;
	add.s64 	%rd14, %rd1, %rd13;
	ld.global.u32 	%r29, [%rd14+4];
	bra.uni 	$L__BB3_8;
$L__BB3_3:
	and.b32  	%r17, %r1, -2147483645;
	setp.eq.s32 	%p3, %r17, 2;
	@%p3 bra 	$L__BB3_6;
	setp.ne.s32 	%p4, %r17, 1;
	@%p4 bra 	$L__BB3_7;
	shl.b32 	%r20, %r4, 1;
	mul.wide.u32 	%rd9, %r20, 4;
	add.s64 	%rd10, %rd1, %rd9;
	ld.global.u32 	%r21, [%rd10+4];
	xor.b32  	%r29, %r21, 2147483647;
	bra.uni 	$L__BB3_8;
$L__BB3_6:
	shl.b32 	%r18, %r4, 1;
	mul.wide.u32 	%rd7, %r18, 4;
	add.s64 	%rd8, %rd1, %rd7;
	ld.global.u32 	%r19, [%rd8];
	xor.b32  	%r29, %r19, 2147483647;
	bra.uni 	$L__BB3_8;
$L__BB3_7:
	shl.b32 	%r22, %r4, 1;
	mul.wide.s32 	%rd11, %r22, 4;
	add.s64 	%rd12, %rd1, %rd11;
	ld.global.u32 	%r29, [%rd12];
$L__BB3_8:
	cvt.u64.u32 	%rd15, %r2;
	cvt.u64.u32 	%rd16, %r3;
	add.s64 	%rd17, %rd16, %rd15;
	mul.hi.u64 	%rd18, %rd17, 8589934597;
	mul.lo.s64 	%rd19, %rd18, 2147483647;
	sub.s64 	%rd20, %rd17, %rd19;
	st.global.u32 	[%rd2], %rd20;
	xor.b32  	%r24, %r3, 2147483647;
	cvt.u64.u32 	%rd21, %r24;
	add.s64 	%rd22, %rd21, %rd15;
	mul.hi.u64 	%rd23, %rd22, 8589934597;
	mul.lo.s64 	%rd24, %rd23, 2147483647;
	sub.s64 	%rd25, %rd22, %rd24;
	cvt.u64.u32 	%rd26, %r29;
	mul.lo.s64 	%rd27, %rd25, %rd26;
	shr.u64 	%rd28, %rd27, 31;
	add.s64 	%rd29, %rd28, %rd27;
	shr.u64 	%rd30, %rd29, 31;
	cvt.u32.u64 	%r25, %rd30;
	cvt.u32.u64 	%r26, %rd27;
	add.s32 	%r27, %r25, %r26;
	and.b32  	%r28, %r27, 2147483647;
	st.global.u32 	[%rd2+4], %r28;
$L__BB3_9:
	ret;

}
	// .globl	ifft_line_part
.visible .entry ifft_line_part(
	.param .u64 .ptr .align 1 ifft_line_part_param_0,
	.param .u64 .ptr .align 1 ifft_line_part_param_1,
	.param .u32 ifft_line_part_param_2,
	.param .u32 ifft_line_part_param_3,
	.param .u32 ifft_line_part_param_4,
	.param .u32 ifft_line_part_param_5
)
{
	.reg .pred 	%p<2>;
	.reg .b32 	%r<24>;
	.reg .b64 	%rd<27>;

	ld.param.u64 	%rd1, [ifft_line_part_param_0];
	ld.param.u64 	%rd2, [ifft_line_part_param_1];
	ld.param.u32 	%r4, [ifft_line_part_param_2];
	ld.param.u32 	%r2, [ifft_line_part_param_4];
	ld.param.u32 	%r3, [ifft_line_part_param_5];
	mov.u32 	%r5, %ctaid.x;
	mov.u32 	%r6, %ntid.x;
	mov.u32 	%r7, %tid.x;
	mad.lo.s32 	%r1, %r5, %r6, %r7;
	shr.s32 	%r8, %r4, 1;
	setp.ge.s32 	%p1, %r1, %r8;
	@%p1 bra 	$L__BB4_2;
	cvta.to.global.u64 	%rd3, %rd1;
	cvta.to.global.u64 	%rd4, %rd2;
	mov.b32 	%r9, 1;
	shl.b32 	%r10, %r9, %r3;
	div.s32 	%r11, %r1, %r10;
	mul.lo.s32 	%r12, %r11, %r10;
	sub.s32 	%r13, %r1, %r12;
	add.s32 	%r14, %r3, 1;
	shl.b32 	%r15, %r11, %r14;
	add.s32 	%r16, %r15, %r13;
	mul.wide.s32 	%rd5, %r16, 4;
	add.s64 	%rd6, %rd3, %rd5;
	ld.global.u32 	%rd7, [%rd6];
	mul.wide.s32 	%rd8, %r10, 4;
	add.s64 	%rd9, %rd6, %rd8;
	ld.global.u32 	%r17, [%rd9];
	add.s32 	%r18, %r11, %r2;
	mul.wide.s32 	%rd10, %r18, 4;
	add.s64 	%rd11, %rd4, %rd10;
	ld.global.u32 	%rd12, [%rd11];
	cvt.u64.u32 	%rd13, %r17;
	add.s64 	%rd14, %rd13, %rd7;
	mul.hi.u64 	%rd15, %rd14, 8589934597;
	mul.lo.s64 	%rd16, %rd15, 2147483647;
	sub.s64 	%rd17, %rd14, %rd16;
	st.global.u32 	[%rd6], %rd17;
	xor.b32  	%r19, %r17, 2147483647;
	cvt.u64.u32 	%rd18, %r19;
	add.s64 	%rd19, %rd18, %rd7;
	mul.hi.u64 	%rd20, %rd19, 8589934597;
	mul.lo.s64 	%rd21, %rd20, 2147483647;
	sub.s64 	%rd22, %rd19, %rd21;
	mul.lo.s64 	%rd23, %rd22, %rd12;
	shr.u64 	%rd24, %rd23, 31;
	add.s64 	%rd25, %rd24, %rd23;
	shr.u64 	%rd26, %rd25, 31;
	cvt.u32.u64 	%r20, %rd26;
	cvt.u32.u64 	%r21, %rd23;
	add.s32 	%r22, %r20, %r21;
	and.b32  	%r23, %r22, 2147483647;
	st.global.u32 	[%rd9], %r23;
$L__BB4_2:
	ret;

}
	// .globl	rfft_circle_part
.visible .entry rfft_circle_part(
	.param .u64 .ptr .align 1 rfft_circle_part_param_0,
	.param .u64 .ptr .align 1 rfft_circle_part_param_1,
	.param .u32 rfft_circle_part_param_2
)
{
	.reg .pred 	%p<5>;
	.reg .b32 	%r<25>;
	.reg .b64 	%rd<31>;

	ld.param.u64 	%rd3, [rfft_circle_part_param_0];
	ld.param.u64 	%rd4, [rfft_circle_part_param_1];
	ld.param.u32 	%r10, [rfft_circle_part_param_2];
	cvta.to.global.u64 	%rd1, %rd4;
	mov.u32 	%r11, %ctaid.x;
	mov.u32 	%r12, %ntid.x;
	mov.u32 	%r13, %tid.x;
	mad.lo.s32 	%r1, %r11, %r12, %r13;
	shr.s32 	%r14, %r10, 1;
	setp.ge.s32 	%p1, %r1, %r14;
	@%p1 bra 	$L__BB5_9;
	cvta.to.global.u64 	%rd5, %rd3;
	shl.b32 	%r15, %r1, 1;
	mul.wide.s32 	%rd6, %r15, 4;
	add.s64 	%rd2, %rd5, %rd6;
	ld.global.u32 	%r2, [%rd2];
	ld.global.u32 	%r3, [%rd2+4];
	shr.s32 	%r4, %r1, 2;
	and.b32  	%r16, %r1, 3;
	setp.ne.s32 	%p2, %r16, 0;
	@%p2 bra 	$L__BB5_3;
	shl.b32 	%r23, %r4, 1;
	mul.wide.s32 	%rd13, %r23, 4;
	add.s64 	%rd14, %rd1, %rd13;
	ld.global.u32 	%r24, [%rd14+4];
	bra.uni 	$L__BB5_8;
$L__BB5_3:
	and.b32  	%r17, %r1, -2147483645;
	setp.eq.s32 	%p3, %r17, 2;
	@%p3 bra 	$L__BB5_6;
	setp.ne.s32 	%p4, %r17, 1;
	@%p4 bra 	$L__BB5_7;
	shl.b32 	%r20, %r4, 1;
	mul.wide.u32 	%rd9, %r20, 4;
	add.s64 	%rd10, %rd1, %rd9;
	ld.global.u32 	%r21, [%rd10+4];
	xor.b32  	%r24, %r21, 2147483647;
	bra.uni 	$L__BB5_8;
$L__BB5_6:
	shl.b32 	%r18, %r4, 1;
	mul.wide.u32 	%rd7, %r18, 4;
	add.s64 	%rd8, %rd1, %rd7;
	ld.global.u32 	%r19, [%rd8];
	xor.b32  	%r24, %r19, 2147483647;
	bra.uni 	$L__BB5_8;
$L__BB5_7:
	shl.b32 	%r22, %r4, 1;
	mul.wide.s32 	%rd11, %r22, 4;
	add.s64 	%rd12, %rd1, %rd11;
	ld.global.u32 	%r24, [%rd12];
$L__BB5_8:
	cvt.u64.u32 	%rd15, %r2;
	mul.wide.u32 	%rd16, %r24, %r3;
	shr.u64 	%rd17, %rd16, 31;
	add.s64 	%rd18, %rd17, %rd16;
	shr.u64 	%rd19, %rd18, 31;
	add.s64 	%rd20, %rd19, %rd16;
	and.b64  	%rd21, %rd20, 2147483647;
	add.s64 	%rd22, %rd21, %rd15;
	mul.hi.u64 	%rd23, %rd22, 8589934597;
	mul.lo.s64 	%rd24, %rd23, 2147483647;
	sub.s64 	%rd25, %rd22, %rd24;
	st.global.u32 	[%rd2], %rd25;
	xor.b64  	%rd26, %rd21, 2147483647;
	add.s64 	%rd27, %rd26, %rd15;
	mul.hi.u64 	%rd28, %rd27, 8589934597;
	mul.lo.s64 	%rd29, %rd28, 2147483647;
	sub.s64 	%rd30, %rd27, %rd29;
	st.global.u32 	[%rd2+4], %rd30;
$L__BB5_9:
	ret;

}
	// .globl	rfft_line_part
.visible .entry rfft_line_part(
	.param .u64 .ptr .align 1 rfft_line_part_param_0,
	.param .u64 .ptr .align 1 rfft_line_part_param_1,
	.param .u32 rfft_line_part_param_2,
	.param .u32 rfft_line_part_param_3,
	.param .u32 rfft_line_part_param_4,
	.param .u32 rfft_line_part_param_5
)
{
	.reg .pred 	%p<2>;
	.reg .b32 	%r<20>;
	.reg .b64 	%rd<27>;

	ld.param.u64 	%rd1, [rfft_line_part_param_0];
	ld.param.u64 	%rd2, [rfft_line_part_param_1];
	ld.param.u32 	%r4, [rfft_line_part_param_2];
	ld.param.u32 	%r2, [rfft_line_part_param_4];
	ld.param.u32 	%r3, [rfft_line_part_param_5];
	mov.u32 	%r5, %ctaid.x;
	mov.u32 	%r6, %ntid.x;
	mov.u32 	%r7, %tid.x;
	mad.lo.s32 	%r1, %r5, %r6, %r7;
	shr.s32 	%r8, %r4, 1;
	setp.ge.s32 	%p1, %r1, %r8;
	@%p1 bra 	$L__BB6_2;
	cvta.to.global.u64 	%rd3, %rd1;
	cvta.to.global.u64 	%rd4, %rd2;
	mov.b32 	%r9, 1;
	shl.b32 	%r10, %r9, %r3;
	div.s32 	%r11, %r1, %r10;
	mul.lo.s32 	%r12, %r11, %r10;
	sub.s32 	%r13, %r1, %r12;
	add.s32 	%r14, %r3, 1;
	shl.b32 	%r15, %r11, %r14;
	add.s32 	%r16, %r15, %r13;
	mul.wide.s32 	%rd5, %r16, 4;
	add.s64 	%rd6, %rd3, %rd5;
	ld.global.u32 	%rd7, [%rd6];
	mul.wide.s32 	%rd8, %r10, 4;
	add.s64 	%rd9, %rd6, %rd8;
	ld.global.u32 	%r17, [%rd9];
	add.s32 	%r18, %r11, %r2;
	mul.wide.s32 	%rd10, %r18, 4;
	add.s64 	%rd11, %rd4, %rd10;
	ld.global.u32 	%r19, [%rd11];
	mul.wide.u32 	%rd12, %r19, %r17;
	shr.u64 	%rd13, %rd12, 31;
	add.s64 	%rd14, %rd13, %rd12;
	shr.u64 	%rd15, %rd14, 31;
	add.s64 	%rd16, %rd15, %rd12;
	and.b64  	%rd17, %rd16, 2147483647;
	add.s64 	%rd18, %rd17, %rd7;
	mul.hi.u64 	%rd19, %rd18, 8589934597;
	mul.lo.s64 	%rd20, %rd19, 2147483647;
	sub.s64 	%rd21, %rd18, %rd20;
	st.global.u32 	[%rd6], %rd21;
	xor.b64  	%rd22, %rd17, 2147483647;
	add.s64 	%rd23, %rd22, %rd7;
	mul.hi.u64 	%rd24, %rd23, 8589934597;
	mul.lo.s64 	%rd25, %rd24, 2147483647;
	sub.s64 	%rd26, %rd23, %rd25;
	st.global.u32 	[%rd9], %rd26;
$L__BB6_2:
	ret;

}
	// .globl	rescale
.visible .entry rescale(
	.param .u64 .ptr .align 1 rescale_param_0,
	.param .u32 rescale_param_1,
	.param .u32 rescale_param_2
)
{
	.reg .pred 	%p<2>;
	.reg .b32 	%r<12>;
	.reg .b64 	%rd<9>;

	ld.param.u64 	%rd1, [rescale_param_0];
	ld.param.u32 	%r3, [rescale_param_1];
	ld.param.u32 	%r2, [rescale_param_2];
	mov.u32 	%r4, %ctaid.x;
	mov.u32 	%r5, %ntid.x;
	mov.u32 	%r6, %tid.x;
	mad.lo.s32 	%r1, %r4, %r5, %r6;
	setp.ge.s32 	%p1, %r1, %r3;
	@%p1 bra 	$L__BB7_2;
	cvta.to.global.u64 	%rd2, %rd1;
	mul.wide.s32 	%rd3, %r1, 4;
	add.s64 	%rd4, %rd2, %rd3;
	ld.global.u32 	%r7, [%rd4];
	mul.wide.u32 	%rd5, %r7, %r2;
	shr.u64 	%rd6, %rd5, 31;
	add.s64 	%rd7, %rd6, %rd5;
	shr.u64 	%rd8, %rd7, 31;
	cvt.u32.u64 	%r8, %rd8;
	cvt.u32.u64 	%r9, %rd5;
	add.s32 	%r10, %r8, %r9;
	and.b32  	%r11, %r10, 2147483647;
	st.global.u32 	[%rd4], %r11;
$L__BB7_2:
	ret;

}


// ===== COMPILED SASS (sm_100) =====

	.target	sm_100

	.elftype	@"ET_EXEC"


//--------------------- .note.nv.tkinfo           --------------------------
	.section	.note.nv.tkinfo,"",@"SHT_NOTE"
	.sectionflags	@"SHF_NOTE_NV_TKINFO"
	.tkinfo
        /*0018*/ 	.word	0x00000002
        /*0030*/ 	.string	""
        /*0030*/ 	.string	"ptxas"
        /*0030*/ 	.string	"Cuda compilation tools, release 13.0, V13.0.88"
        /*0030*/ 	.string	"Build cuda_13.0.r13.0/compiler.36424714_0"
        /*0030*/ 	.string	"-arch sm_100 -m 64 "



//--------------------- .note.nv.cuinfo           --------------------------
	.section	.note.nv.cuinfo,"",@"SHT_NOTE"
	.sectionflags	@"SHF_NOTE_NV_CUINFO"
        /*0018*/ 	.short	0x0002
        /*001a*/ 	.short	0x0064
        /*001c*/ 	.short	0x0082
	.zero		2


//--------------------- .nv.info                  --------------------------
	.section	.nv.info,"",@"SHT_CUDA_INFO"
	.align	4


	//----- nvinfo : EIATTR_REGCOUNT
	.align		4
        /*0000*/ 	.byte	0x04, 0x2f
        /*0002*/ 	.short	(.L_1 - .L_0)
	.align		4
.L_0:
        /*0004*/ 	.word	index@(sort_values)
        /*0008*/ 	.word	0x0000000a


	//----- nvinfo : EIATTR_FRAME_SIZE
	.align		4
.L_1:
        /*000c*/ 	.byte	0x04, 0x11
        /*000e*/ 	.short	(.L_3 - .L_2)
	.align		4
.L_2:
        /*0010*/ 	.word	index@(sort_values)
        /*0014*/ 	.word	0x00000000


	//----- nvinfo : EIATTR_REGCOUNT
	.align		4
.L_3:
        /*0018*/ 	.byte	0x04, 0x2f
        /*001a*/ 	.short	(.L_5 - .L_4)
	.align		4
.L_4:
        /*001c*/ 	.word	index@(put_one)
        /*0020*/ 	.word	0x0000000a


	//----- nvinfo : EIATTR_FRAME_SIZE
	.align		4
.L_5:
        /*0024*/ 	.byte	0x04, 0x11
        /*0026*/ 	.short	(.L_7 - .L_6)
	.align		4
.L_6:
        /*0028*/ 	.word	index@(put_one)
        /*002c*/ 	.word	0x00000000


	//----- nvinfo : EIATTR_REGCOUNT
	.align		4
.L_7:
        /*0030*/ 	.byte	0x04, 0x2f
        /*0032*/ 	.short	(.L_9 - .L_8)
	.align		4
.L_8:
        /*0034*/ 	.word	index@(precompute_twiddles)
        /*0038*/ 	.word	0x00000018


	//----- nvinfo : EIATTR_FRAME_SIZE
	.align		4
.L_9:
        /*003c*/ 	.byte	0x04, 0x11
        /*003e*/ 	.short	(.L_11 - .L_10)
	.align		4
.L_10:
        /*0040*/ 	.word	index@(precompute_twiddles)
        /*0044*/ 	.word	0x00000000


	//----- nvinfo : EIATTR_REGCOUNT
	.align		4
.L_11:
        /*0048*/ 	.byte	0x04, 0x2f
        /*004a*/ 	.short	(.L_13 - .L_12)
	.align		4
.L_12:
        /*004c*/ 	.word	index@(ifft_circle_part)
        /*0050*/ 	.word	0x00000012


	//----- nvinfo : EIATTR_FRAME_SIZE
	.align		4
.L_13:
        /*0054*/ 	.byte	0x04, 0x11
        /*0056*/ 	.short	(.L_15 - .L_14)
	.align		4
.L_14:
        /*0058*/ 	.word	index@(ifft_circle_part)
        /*005c*/ 	.word	0x00000000


	//----- nvinfo : EIATTR_REGCOUNT
	.align		4
.L_15:
        /*0060*/ 	.byte	0x04, 0x2f
        /*0062*/ 	.short	(.L_17 - .L_16)
	.align		4
.L_16:
        /*0064*/ 	.word	index@(ifft_line_part)
        /*0068*/ 	.word	0x00000016


	//----- nvinfo : EIATTR_FRAME_SIZE
	.align		4
.L_17:
        /*006c*/ 	.byte	0x04, 0x11
        /*006e*/ 	.short	(.L_19 - .L_18)
	.align		4
.L_18:
        /*0070*/ 	.word	index@(ifft_line_part)
        /*0074*/ 	.word	0x00000000


	//----- nvinfo : EIATTR_REGCOUNT
	.align		4
.L_19:
        /*0078*/ 	.byte	0x04, 0x2f
        /*007a*/ 	.short	(.L_21 - .L_20)
	.align		4
.L_20:
        /*007c*/ 	.word	index@(rfft_circle_part)
        /*0080*/ 	.word	0x00000016


	//----- nvinfo : EIATTR_FRAME_SIZE
	.align		4
.L_21:
        /*0084*/ 	.byte	0x04, 0x11
        /*0086*/ 	.short	(.L_23 - .L_22)
	.align		4
.L_22:
        /*0088*/ 	.word	index@(rfft_circle_part)
        /*008c*/ 	.word	0x00000000


	//----- nvinfo : EIATTR_REGCOUNT
	.align		4
.L_23:
        /*0090*/ 	.byte	0x04, 0x2f
        /*0092*/ 	.short	(.L_25 - .L_24)
	.align		4
.L_24:
        /*0094*/ 	.word	index@(rfft_line_part)
        /*0098*/ 	.word	0x00000018


	//----- nvinfo : EIATTR_FRAME_SIZE
	.align		4
.L_25:
        /*009c*/ 	.byte	0x04, 0x11
        /*009e*/ 	.short	(.L_27 - .L_26)
	.align		4
.L_26:
        /*00a0*/ 	.word	index@(rfft_line_part)
        /*00a4*/ 	.word	0x00000000


	//----- nvinfo : EIATTR_REGCOUNT
	.align		4
.L_27:
        /*00a8*/ 	.byte	0x04, 0x2f
        /*00aa*/ 	.short	(.L_29 - .L_28)
	.align		4
.L_28:
        /*00ac*/ 	.word	index@(rescale)
        /*00b0*/ 	.word	0x0000000a


	//----- nvinfo : EIATTR_FRAME_SIZE
	.align		4
.L_29:
        /*00b4*/ 	.byte	0x04, 0x11
        /*00b6*/ 	.short	(.L_31 - .L_30)
	.align		4
.L_30:
        /*00b8*/ 	.word	index@(rescale)
        /*00bc*/ 	.word	0x00000000


	//----- nvinfo : EIATTR_MIN_STACK_SIZE
	.align		4
.L_31:
        /*00c0*/ 	.byte	0x04, 0x12
        /*00c2*/ 	.short	(.L_33 - .L_32)
	.align		4
.L_32:
        /*00c4*/ 	.word	index@(rescale)
        /*00c8*/ 	.word	0x00000000


	//----- nvinfo : EIATTR_MIN_STACK_SIZE
	.align		4
.L_33:
        /*00cc*/ 	.byte	0x04, 0x12
        /*00ce*/ 	.short	(.L_35 - .L_34)
	.align		4
.L_34:
        /*00d0*/ 	.word	index@(rfft_line_part)
        /*00d4*/ 	.word	0x00000000


	//----- nvinfo : EIATTR_MIN_STACK_SIZE
	.align		4
.L_35:
        /*00d8*/ 	.byte	0x04, 0x12
        /*00da*/ 	.short	(.L_37 - .L_36)
	.align		4
.L_36:
        /*00dc*/ 	.word	index@(rfft_circle_part)
        /*00e0*/ 	.word	0x00000000


	//----- nvinfo : EIATTR_MIN_STACK_SIZE
	.align		4
.L_37:
        /*00e4*/ 	.byte	0x04, 0x12
        /*00e6*/ 	.short	(.L_39 - .L_38)
	.align		4
.L_38:
        /*00e8*/ 	.word	index@(ifft_line_part)
        /*00ec*/ 	.word	0x00000000


	//----- nvinfo : EIATTR_MIN_STACK_SIZE
	.align		4
.L_39:
        /*00f0*/ 	.byte	0x04, 0x12
        /*00f2*/ 	.short	(.L_41 - .L_40)
	.align		4
.L_40:
        /*00f4*/ 	.word	index@(ifft_circle_part)
        /*00f8*/ 	.word	0x00000000


	//----- nvinfo : EIATTR_MIN_STACK_SIZE
	.align		4
.L_41:
        /*00fc*/ 	.byte	0x04, 0x12
        /*00fe*/ 	.short	(.L_43 - .L_42)
	.align		4
.L_42:
        /*0100*/ 	.word	index@(precompute_twiddles)
        /*0104*/ 	.word	0x00000000


	//----- nvinfo : EIATTR_MIN_STACK_SIZE
	.align		4
.L_43:
        /*0108*/ 	.byte	0x04, 0x12
        /*010a*/ 	.short	(.L_45 - .L_44)
	.align		4
.L_44:
        /*010c*/ 	.word	index@(put_one)
        /*0110*/ 	.word	0x00000000


	//----- nvinfo : EIATTR_MIN_STACK_SIZE
	.align		4
.L_45:
        /*0114*/ 	.byte	0x04, 0x12
        /*0116*/ 	.short	(.L_47 - .L_46)
	.align		4
.L_46:
        /*0118*/ 	.word	index@(sort_values)
        /*011c*/ 	.word	0x00000000
.L_47:


//--------------------- .nv.compat                --------------------------
	.section	.nv.compat,"",@"SHT_CUDA_COMPAT_INFO"
	.align	4
        /*0000*/ 	.byte	0x02, 0x09, 0x00, 0x00, 0x02, 0x02, 0x01, 0x00, 0x02, 0x05, 0x05, 0x00, 0x03, 0x07, 0x01, 0x01
        /*0010*/ 	.byte	0x02, 0x03, 0x00, 0x00, 0x02, 0x06, 0x01, 0x00, 0x04, 0x0b, 0x08, 0x00, 0x09, 0x00, 0x00, 0x00
        /*0020*/ 	.byte	0x00, 0x00, 0x00, 0x00


//--------------------- .nv.info.rescale          --------------------------
	.section	.nv.info.rescale,"",@"SHT_CUDA_INFO"
	.sectionflags	@""
	.align	4


	//----- nvinfo : EIATTR_CUDA_API_VERSION
	.align		4
        /*0000*/ 	.byte	0x04, 0x37
        /*0002*/ 	.short	(.L_49 - .L_48)
.L_48:
        /*0004*/ 	.word	0x00000082


	//----- nvinfo : EIATTR_KPARAM_INFO
	.align		4
.L_49:
        /*0008*/ 	.byte	0x04, 0x17
        /*000a*/ 	.short	(.L_51 - .L_50)
.L_50:
        /*000c*/ 	.word	0x00000000
        /*0010*/ 	.short	0x0002
        /*0012*/ 	.short	0x000c
        /*0014*/ 	.byte	0x00, 0xf0, 0x11, 0x00


	//----- nvinfo : EIATTR_KPARAM_INFO
	.align		4
.L_51:
        /*0018*/ 	.byte	0x04, 0x17
        /*001a*/ 	.short	(.L_53 - .L_52)
.L_52:
        /*001c*/ 	.word	0x00000000
        /*0020*/ 	.short	0x0001
        /*0022*/ 	.short	0x0008
        /*0024*/ 	.byte	0x00, 0xf0, 0x11, 0x00


	//----- nvinfo : EIATTR_KPARAM_INFO
	.align		4
.L_53:
        /*0028*/ 	.byte	0x04, 0x17
        /*002a*/ 	.short	(.L_55 - .L_54)
.L_54:
        /*002c*/ 	.word	0x00000000
        /*0030*/ 	.short	0x0000
        /*0032*/ 	.short	0x0000
        /*0034*/ 	.byte	0x00, 0xf5, 0x21, 0x00


	//----- nvinfo : EIATTR_SPARSE_MMA_MASK
	.align		4
.L_55:
        /*0038*/ 	.byte	0x03, 0x50
        /*003a*/ 	.short	0x0000


	//----- nvinfo : EIATTR_MAXREG_COUNT
	.align		4
        /*003c*/ 	.byte	0x03, 0x1b
        /*003e*/ 	.short	0x00ff


	//----- nvinfo : EIATTR_MERCURY_ISA_VERSION
	.align		4
        /*0040*/ 	.byte	0x03, 0x5f
        /*0042*/ 	.short	0x0101


	//----- nvinfo : EIATTR_VRC_CTA_INIT_COUNT
	.align		4
        /*0044*/ 	.byte	0x02, 0x4a
	.zero		1
	.zero		1


	//----- nvinfo : EIATTR_EXIT_INSTR_OFFSETS
	.align		4
        /*0048*/ 	.byte	0x04, 0x1c
        /*004a*/ 	.short	(.L_57 - .L_56)


	//   ....[0]....
.L_56:
        /*004c*/ 	.word	0x00000070


	//   ....[1]....
        /*0050*/ 	.word	0x00000150


	//----- nvinfo : EIATTR_CBANK_PARAM_SIZE
	.align		4
.L_57:
        /*0054*/ 	.byte	0x03, 0x19
        /*0056*/ 	.short	0x0010


	//----- nvinfo : EIATTR_PARAM_CBANK
	.align		4
        /*0058*/ 	.byte	0x04, 0x0a
        /*005a*/ 	.short	(.L_59 - .L_58)
	.align		4
.L_58:
        /*005c*/ 	.word	index@(.nv.constant0.rescale)
        /*0060*/ 	.short	0x0380
        /*0062*/ 	.short	0x0010


	//----- nvinfo : EIATTR_SW_WAR
	.align		4
.L_59:
        /*0064*/ 	.byte	0x04, 0x36
        /*0066*/ 	.short	(.L_61 - .L_60)
.L_60:
        /*0068*/ 	.word	0x00000008
.L_61:


//--------------------- .nv.info.rfft_line_part   --------------------------
	.section	.nv.info.rfft_line_part,"",@"SHT_CUDA_INFO"
	.sectionflags	@""
	.align	4


	//----- nvinfo : EIATTR_CUDA_API_VERSION
	.align		4
        /*0000*/ 	.byte	0x04, 0x37
        /*0002*/ 	.short	(.L_63 - .L_62)
.L_62:
        /*0004*/ 	.word	0x00000082


	//----- nvinfo : EIATTR_KPARAM_INFO
	.align		4
.L_63:
        /*0008*/ 	.byte	0x04, 0x17
        /*000a*/ 	.short	(.L_65 - .L_64)
.L_64:
        /*000c*/ 	.word	0x00000000
        /*0010*/ 	.short	0x0005
        /*0012*/ 	.short	0x001c
        /*0014*/ 	.byte	0x00, 0xf0, 0x11, 0x00


	//----- nvinfo : EIATTR_KPARAM_INFO
	.align		4
.L_65:
        /*0018*/ 	.byte	0x04, 0x17
        /*001a*/ 	.short	(.L_67 - .L_66)
.L_66:
        /*001c*/ 	.word	0x00000000
        /*0020*/ 	.short	0x0004
        /*0022*/ 	.short	0x0018
        /*0024*/ 	.byte	0x00, 0xf0, 0x11, 0x00


	//----- nvinfo : EIATTR_KPARAM_INFO
	.align		4
.L_67:
        /*0028*/ 	.byte	0x04, 0x17
        /*002a*/ 	.short	(.L_69 - .L_68)
.L_68:
        /*002c*/ 	.word	0x00000000
        /*0030*/ 	.short	0x0003
        /*0032*/ 	.short	0x0014
        /*0034*/ 	.byte	0x00, 0xf0, 0x11, 0x00


	//----- nvinfo : EIATTR_KPARAM_INFO
	.align		4
.L_69:
        /*0038*/ 	.byte	0x04, 0x17
        /*003a*/ 	.short	(.L_71 - .L_70)
.L_70:
        /*003c*/ 	.word	0x00000000
        /*0040*/ 	.short	0x0002
        /*0042*/ 	.short	0x0010
        /*0044*/ 	.byte	0x00, 0xf0, 0x11, 0x00


	//----- nvinfo : EIATTR_KPARAM_INFO
	.align		4
.L_71:
        /*0048*/ 	.byte	0x04, 0x17
        /*004a*/ 	.short	(.L_73 - .L_72)
.L_72:
        /*004c*/ 	.word	0x00000000
        /*0050*/ 	.short	0x0001
        /*0052*/ 	.short	0x0008
        /*0054*/ 	.byte	0x00, 0xf5, 0x21, 0x00


	//----- nvinfo : EIATTR_KPARAM_INFO
	.align		4
.L_73:
        /*0058*/ 	.byte	0x04, 0x17
        /*005a*/ 	.short	(.L_75 - .L_74)
.L_74:
        /*005c*/ 	.word	0x00000000
        /*0060*/ 	.short	0x0000
        /*0062*/ 	.short	0x0000
        /*0064*/ 	.byte	0x00, 0xf5, 0x21, 0x00


	//----- nvinfo : EIATTR_SPARSE_MMA_MASK
	.align		4
.L_75:
        /*0068*/ 	.byte	0x03, 0x50
        /*006a*/ 	.short	0x0000


	//----- nvinfo : EIATTR_MAXREG_COUNT
	.align		4
        /*006c*/ 	.byte	0x03, 0x1b
        /*006e*/ 	.short	0x00ff


	//----- nvinfo : EIATTR_MERCURY_ISA_VERSION
	.align		4
        /*0070*/ 	.byte	0x03, 0x5f
        /*0072*/ 	.short	0x0101


	//----- nvinfo : EIATTR_VRC_CTA_INIT_COUNT
	.align		4
        /*0074*/ 	.byte	0x02, 0x4a
	.zero		1
	.zero		1


	//----- nvinfo : EIATTR_EXIT_INSTR_OFFSETS
	.align		4
        /*0078*/ 	.byte	0x04, 0x1c
        /*007a*/ 	.short	(.L_77 - .L_76)


	//   ....[0]....
.L_76:
        /*007c*/ 	.word	0x00000080


	//   ....[1]....
        /*0080*/ 	.word	0x00000500


	//----- nvinfo : EIATTR_CBANK_PARAM_SIZE
	.align		4
.L_77:
        /*0084*/ 	.byte	0x03, 0x19
        /*0086*/ 	.short	0x0020


	//----- nvinfo : EIATTR_PARAM_CBANK
	.align		4
        /*0088*/ 	.byte	0x04, 0x0a
        /*008a*/ 	.short	(.L_79 - .L_78)
	.align		4
.L_78:
        /*008c*/ 	.word	index@(.nv.constant0.rfft_line_part)
        /*0090*/ 	.short	0x0380
        /*0092*/ 	.short	0x0020


	//----- nvinfo : EIATTR_SW_WAR
	.align		4
.L_79:
        /*0094*/ 	.byte	0x04, 0x36
        /*0096*/ 	.short	(.L_81 - .L_80)
.L_80:
        /*0098*/ 	.word	0x00000008
.L_81:


//--------------------- .nv.info.rfft_circle_part --------------------------
	.section	.nv.info.rfft_circle_part,"",@"SHT_CUDA_INFO"
	.sectionflags	@""
	.align	4


	//----- nvinfo : EIATTR_CUDA_API_VERSION
	.align		4
        /*0000*/ 	.byte	0x04, 0x37
        /*0002*/ 	.short	(.L_83 - .L_82)
.L_82:
        /*0004*/ 	.word	0x00000082


	//----- nvinfo : EIATTR_KPARAM_INFO
	.align		4
.L_83:
        /*0008*/ 	.byte	0x04, 0x17
        /*000a*/ 	.short	(.L_85 - .L_84)
.L_84:
        /*000c*/ 	.word	0x00000000
        /*0010*/ 	.short	0x0002
        /*0012*/ 	.short	0x0010
        /*0014*/ 	.byte	0x00, 0xf0, 0x11, 0x00


	//----- nvinfo : EIATTR_KPARAM_INFO
	.align		4
.L_85:
        /*0018*/ 	.byte	0x04, 0x17
        /*001a*/ 	.short	(.L_87 - .L_86)
.L_86:
        /*001c*/ 	.word	0x00000000
        /*0020*/ 	.short	0x0001
        /*0022*/ 	.short	0x0008
        /*0024*/ 	.byte	0x00, 0xf5, 0x21, 0x00


	//----- nvinfo : EIATTR_KPARAM_INFO
	.align		4
.L_87:
        /*0028*/ 	.byte	0x04, 0x17
        /*002a*/ 	.short	(.L_89 - .L_88)
.L_88:
        /*002c*/ 	.word	0x00000000
        /*0030*/ 	.short	0x0000
        /*0032*/ 	.short	0x0000
        /*0034*/ 	.byte	0x00, 0xf5, 0x21, 0x00


	//----- nvinfo : EIATTR_SPARSE_MMA_MASK
	.align		4
.L_89:
        /*0038*/ 	.byte	0x03, 0x50
        /*003a*/ 	.short	0x0000


	//----- nvinfo : EIATTR_MAXREG_COUNT
	.align		4
        /*003c*/ 	.byte	0x03, 0x1b
        /*003e*/ 	.short	0x00ff


	//----- nvinfo : EIATTR_MERCURY_ISA_VERSION
	.align		4
        /*0040*/ 	.byte	0x03, 0x5f
        /*0042*/ 	.short	0x0101


	//----- nvinfo : EIATTR_VRC_CTA_INIT_COUNT
	.align		4
        /*0044*/ 	.byte	0x02, 0x4a
	.zero		1
	.zero		1


	//----- nvinfo : EIATTR_EXIT_INSTR_OFFSETS
	.align		4
        /*0048*/ 	.byte	0x04, 0x1c
        /*004a*/ 	.short	(.L_91 - .L_90)


	//   ....[0]....
.L_90:
        /*004c*/ 	.word	0x00000080


	//   ....[1]....
        /*0050*/ 	.word	0x00000430


	//----- nvinfo : EIATTR_CRS_STACK_SIZE
	.align		4
.L_91:
        /*0054*/ 	.byte	0x04, 0x1e
        /*0056*/ 	.short	(.L_93 - .L_92)
.L_92:
        /*0058*/ 	.word	0x00000000


	//----- nvinfo : EIATTR_CBANK_PARAM_SIZE
	.align		4
.L_93:
        /*005c*/ 	.byte	0x03, 0x19
        /*005e*/ 	.short	0x0014


	//----- nvinfo : EIATTR_PARAM_CBANK
	.align		4
        /*0060*/ 	.byte	0x04, 0x0a
        /*0062*/ 	.short	(.L_95 - .L_94)
	.align		4
.L_94:
        /*0064*/ 	.word	index@(.nv.constant0.rfft_circle_part)
        /*0068*/ 	.short	0x0380
        /*006a*/ 	.short	0x0014


	//----- nvinfo : EIATTR_SW_WAR
	.align		4
.L_95:
        /*006c*/ 	.byte	0x04, 0x36
        /*006e*/ 	.short	(.L_97 - .L_96)
.L_96:
        /*0070*/ 	.word	0x00000008
.L_97:


//--------------------- .nv.info.ifft_line_part   --------------------------
	.section	.nv.info.ifft_line_part,"",@"SHT_CUDA_INFO"
	.sectionflags	@""
	.align	4


	//----- nvinfo : EIATTR_CUDA_API_VERSION
	.align		4
        /*0000*/ 	.byte	0x04, 0x37
        /*0002*/ 	.short	(.L_99 - .L_98)
.L_98:
        /*0004*/ 	.word	0x00000082


	//----- nvinfo : EIATTR_KPARAM_INFO
	.align		4
.L_99:
        /*0008*/ 	.byte	0x04, 0x17
        /*000a*/ 	.short	(.L_101 - .L_100)
.L_100:
        /*000c*/ 	.word	0x00000000
        /*0010*/ 	.short	0x0005
        /*0012*/ 	.short	0x001c
        /*0014*/ 	.byte	0x00, 0xf0, 0x11, 0x00


	//----- nvinfo : EIATTR_KPARAM_INFO
	.align		4
.L_101:
        /*0018*/ 	.byte	0x04, 0x17
        /*001a*/ 	.short	(.L_103 - .L_102)
.L_102:
        /*001c*/ 	.word	0x00000000
        /*0020*/ 	.short	0x0004
        /*0022*/ 	.short	0x0018
        /*0024*/ 	.byte	0x00, 0xf0, 0x11, 0x00


	//----- nvinfo : EIATTR_KPARAM_INFO
	.align		4
.L_103:
        /*0028*/ 	.byte	0x04, 0x17
        /*002a*/ 	.short	(.L_105 - .L_104)
.L_104:
        /*002c*/ 	.word	0x00000000
        /*0030*/ 	.short	0x0003
        /*0032*/ 	.short	0x0014
        /*0034*/ 	.byte	0x00, 0xf0, 0x11, 0x00


	//----- nvinfo : EIATTR_KPARAM_INFO
	.align		4
.L_105:
        /*0038*/ 	.byte	0x04, 0x17
        /*003a*/ 	.short	(.L_107 - .L_106)
.L_106:
        /*003c*/ 	.word	0x00000000
        /*0040*/ 	.short	0x0002
        /*0042*/ 	.short	0x0010
        /*0044*/ 	.byte	0x00, 0xf0, 0x11, 0x00


	//----- nvinfo : EIATTR_KPARAM_INFO
	.align		4
.L_107:
        /*0048*/ 	.byte	0x04, 0x17
        /*004a*/ 	.short	(.L_109 - .L_108)
.L_108:
        /*004c*/ 	.word	0x00000000
        /*0050*/ 	.short	0x0001
        /*0052*/ 	.short	0x0008
        /*0054*/ 	.byte	0x00, 0xf5, 0x21, 0x00


	//----- nvinfo : EIATTR_KPARAM_INFO
	.align		4
.L_109:
        /*0058*/ 	.byte	0x04, 0x17
        /*005a*/ 	.short	(.L_111 - .L_110)
.L_110:
        /*005c*/ 	.word	0x00000000
        /*0060*/ 	.short	0x0000
        /*0062*/ 	.short	0x0000
        /*0064*/ 	.byte	0x00, 0xf5, 0x21, 0x00


	//----- nvinfo : EIATTR_SPARSE_MMA_MASK
	.align		4
.L_111:
        /*0068*/ 	.byte	0x03, 0x50
        /*006a*/ 	.short	0x0000


	//----- nvinfo : EIATTR_MAXREG_COUNT
	.align		4
        /*006c*/ 	.byte	0x03, 0x1b
        /*006e*/ 	.short	0x00ff


	//----- nvinfo : EIATTR_MERCURY_ISA_VERSION
	.align		4
        /*0070*/ 	.byte	0x03, 0x5f
        /*0072*/ 	.short	0x0101


	//----- nvinfo : EIATTR_VRC_CTA_INIT_COUNT
	.align		4
        /*0074*/ 	.byte	0x02, 0x4a
	.zero		1
	.zero		1


	//----- nvinfo : EIATTR_EXIT_INSTR_OFFSETS
	.align		4
        /*0078*/ 	.byte	0x04, 0x1c
        /*007a*/ 	.short	(.L_113 - .L_112)


	//   ....[0]....
.L_112:
        /*007c*/ 	.word	0x00000080


	//   ....[1]....
        /*0080*/ 	.word	0x00000560


	//----- nvinfo : EIATTR_CBANK_PARAM_SIZE
	.align		4
.L_113:
        /*0084*/ 	.byte	0x03, 0x19
        /*0086*/ 	.short	0x0020


	//----- nvinfo : EIATTR_PARAM_CBANK
	.align		4
        /*0088*/ 	.byte	0x04, 0x0a
        /*008a*/ 	.short	(.L_115 - .L_114)
	.align		4
.L_114:
        /*008c*/ 	.word	index@(.nv.constant0.ifft_line_part)
        /*0090*/ 	.short	0x0380
        /*0092*/ 	.short	0x0020


	//----- nvinfo : EIATTR_SW_WAR
	.align		4
.L_115:
        /*0094*/ 	.byte	0x04, 0x36
        /*0096*/ 	.short	(.L_117 - .L_116)
.L_116:
        /*0098*/ 	.word	0x00000008
.L_117:


//--------------------- .nv.info.ifft_circle_part --------------------------
	.section	.nv.info.ifft_circle_part,"",@"SHT_CUDA_INFO"
	.sectionflags	@""
	.align	4


	//----- nvinfo : EIATTR_CUDA_API_VERSION
	.align		4
        /*0000*/ 	.byte	0x04, 0x37
        /*0002*/ 	.short	(.L_119 - .L_118)
.L_118:
        /*0004*/ 	.word	0x00000082


	//----- nvinfo : EIATTR_KPARAM_INFO
	.align		4
.L_119:
        /*0008*/ 	.byte	0x04, 0x17
        /*000a*/ 	.short	(.L_121 - .L_120)
.L_120:
        /*000c*/ 	.word	0x00000000
        /*0010*/ 	.short	0x0002
        /*0012*/ 	.short	0x0010
        /*0014*/ 	.byte	0x00, 0xf0, 0x11, 0x00


	//----- nvinfo : EIATTR_KPARAM_INFO
	.align		4
.L_121:
        /*0018*/ 	.byte	0x04, 0x17
        /*001a*/ 	.short	(.L_123 - .L_122)
.L_122:
        /*001c*/ 	.word	0x00000000
        /*0020*/ 	.short	0x0001
        /*0022*/ 	.short	0x0008
        /*0024*/ 	.byte	0x00, 0xf5, 0x21, 0x00


	//----- nvinfo : EIATTR_KPARAM_INFO
	.align		4
.L_123:
        /*0028*/ 	.byte	0x04, 0x17
        /*002a*/ 	.short	(.L_125 - .L_124)
.L_124:
        /*002c*/ 	.word	0x00000000
        /*0030*/ 	.short	0x0000
        /*0032*/ 	.short	0x0000
        /*0034*/ 	.byte	0x00, 0xf5, 0x21, 0x00


	//----- nvinfo : EIATTR_SPARSE_MMA_MASK
	.align		4
.L_125:
        /*0038*/ 	.byte	0x03, 0x50
        /*003a*/ 	.short	0x0000


	//----- nvinfo : EIATTR_MAXREG_COUNT
	.align		4
        /*003c*/ 	.byte	0x03, 0x1b
        /*003e*/ 	.short	0x00ff


	//----- nvinfo : EIATTR_MERCURY_ISA_VERSION
	.align		4
        /*0040*/ 	.byte	0x03, 0x5f
        /*0042*/ 	.short	0x0101


	//----- nvinfo : EIATTR_VRC_CTA_INIT_COUNT
	.align		4
        /*0044*/ 	.byte	0x02, 0x4a
	.zero		1
	.zero		1


	//----- nvinfo : EIATTR_EXIT_INSTR_OFFSETS
	.align		4
        /*0048*/ 	.byte	0x04, 0x1c
        /*004a*/ 	.short	(.L_127 - .L_126)


	//   ....[0]....
.L_126:
        /*004c*/ 	.word	0x00000080


	//   ....[1]....
        /*0050*/ 	.word	0x00000490


	//----- nvinfo : EIATTR_CRS_STACK_SIZE
	.align		4
.L_127:
        /*0054*/ 	.byte	0x04, 0x1e
        /*0056*/ 	.short	(.L_129 - .L_128)
.L_128:
        /*0058*/ 	.word	0x00000000


	//----- nvinfo : EIATTR_CBANK_PARAM_SIZE
	.align		4
.L_129:
        /*005c*/ 	.byte	0x03, 0x19
        /*005e*/ 	.short	0x0014


	//----- nvinfo : EIATTR_PARAM_CBANK
	.align		4
        /*0060*/ 	.byte	0x04, 0x0a
        /*0062*/ 	.short	(.L_131 - .L_130)
	.align		4
.L_130:
        /*0064*/ 	.word	index@(.nv.constant0.ifft_circle_part)
        /*0068*/ 	.short	0x0380
        /*006a*/ 	.short	0x0014


	//----- nvinfo : EIATTR_SW_WAR
	.align		4
.L_131:
        /*006c*/ 	.byte	0x04, 0x36
        /*006e*/ 	.short	(.L_133 - .L_132)
.L_132:
        /*0070*/ 	.word	0x00000008
.L_133:


//--------------------- .nv.info.precompute_twiddles --------------------------
	.section	.nv.info.precompute_twiddles,"",@"SHT_CUDA_INFO"
	.sectionflags	@""
	.align	4


	//----- nvinfo : EIATTR_CUDA_API_VERSION
	.align		4
        /*0000*/ 	.byte	0x04, 0x37
        /*0002*/ 	.short	(.L_135 - .L_134)
.L_134:
        /*0004*/ 	.word	0x00000082


	//----- nvinfo : EIATTR_KPARAM_INFO
	.align		4
.L_135:
        /*0008*/ 	.byte	0x04, 0x17
        /*000a*/ 	.short	(.L_137 - .L_136)
.L_136:
        /*000c*/ 	.word	0x00000000
        /*0010*/ 	.short	0x0005
        /*0012*/ 	.short	0x0020
        /*0014*/ 	.byte	0x00, 0xf0, 0x11, 0x00


	//----- nvinfo : EIATTR_KPARAM_INFO
	.align		4
.L_137:
        /*0018*/ 	.byte	0x04, 0x17
        /*001a*/ 	.short	(.L_139 - .L_138)
.L_138:
        /*001c*/ 	.word	0x00000000
        /*0020*/ 	.short	0x0004
        /*0022*/ 	.short	0x001c
        /*0024*/ 	.byte	0x00, 0xf0, 0x11, 0x00


	//----- nvinfo : EIATTR_KPARAM_INFO
	.align		4
.L_139:
        /*0028*/ 	.byte	0x04, 0x17
        /*002a*/ 	.short	(.L_141 - .L_140)
.L_140:
        /*002c*/ 	.word	0x00000000
        /*0030*/ 	.short	0x0003
        /*0032*/ 	.short	0x0018
        /*0034*/ 	.byte	0x00, 0xf0, 0x11, 0x00


	//----- nvinfo : EIATTR_KPARAM_INFO
	.align		4
.L_141:
        /*0038*/ 	.byte	0x04, 0x17
        /*003a*/ 	.short	(.L_143 - .L_142)
.L_142:
        /*003c*/ 	.word	0x00000000
        /*0040*/ 	.short	0x0002
        /*0042*/ 	.short	0x0010
        /*0044*/ 	.byte	0x00, 0xf0, 0x21, 0x00


	//----- nvinfo : EIATTR_KPARAM_INFO
	.align		4
.L_143:
        /*0048*/ 	.byte	0x04, 0x17
        /*004a*/ 	.short	(.L_145 - .L_144)
.L_144:
        /*004c*/ 	.word	0x00000000
        /*0050*/ 	.short	0x0001
        /*0052*/ 	.short	0x0008
        /*0054*/ 	.byte	0x00, 0xf0, 0x21, 0x00


	//----- nvinfo : EIATTR_KPARAM_INFO
	.align		4
.L_145:
        /*0058*/ 	.byte	0x04, 0x17
        /*005a*/ 	.short	(.L_147 - .L_146)
.L_146:
        /*005c*/ 	.word	0x00000000
        /*0060*/ 	.short	0x0000
        /*0062*/ 	.short	0x0000
        /*0064*/ 	.byte	0x00, 0xf5, 0x21, 0x00


	//----- nvinfo : EIATTR_SPARSE_MMA_MASK
	.align		4
.L_147:
        /*0068*/ 	.byte	0x03, 0x50
        /*006a*/ 	.short	0x0000


	//----- nvinfo : EIATTR_MAXREG_COUNT
	.align		4
        /*006c*/ 	.byte	0x03, 0x1b
        /*006e*/ 	.short	0x00ff


	//----- nvinfo : EIATTR_MERCURY_ISA_VERSION
	.align		4
        /*0070*/ 	.byte	0x03, 0x5f
        /*0072*/ 	.short	0x0101


	//----- nvinfo : EIATTR_VRC_CTA_INIT_COUNT
	.align		4
        /*0074*/ 	.byte	0x02, 0x4a
	.zero		1
	.zero		1


	//----- nvinfo : EIATTR_EXIT_INSTR_OFFSETS
	.align		4
        /*0078*/ 	.byte	0x04, 0x1c
        /*007a*/ 	.short	(.L_149 - .L_148)


	//   ....[0]....
.L_148:
        /*007c*/ 	.word	0x00000080


	//   ....[1]....
        /*0080*/ 	.word	0x000008d0


	//----- nvinfo : EIATTR_CRS_STACK_SIZE
	.align		4
.L_149:
        /*0084*/ 	.byte	0x04, 0x1e
        /*0086*/ 	.short	(.L_151 - .L_150)
.L_150:
        /*0088*/ 	.word	0x00000000


	//----- nvinfo : EIATTR_CBANK_PARAM_SIZE
	.align		4
.L_151:
        /*008c*/ 	.byte	0x03, 0x19
        /*008e*/ 	.short	0x0024


	//----- nvinfo : EIATTR_PARAM_CBANK
	.align		4
        /*0090*/ 	.byte	0x04, 0x0a
        /*0092*/ 	.short	(.L_153 - .L_152)
	.align		4
.L_152:
        /*0094*/ 	.word	index@(.nv.constant0.precompute_twiddles)
        /*0098*/ 	.short	0x0380
        /*009a*/ 	.short	0x0024


	//----- nvinfo : EIATTR_SW_WAR
	.align		4
.L_153:
        /*009c*/ 	.byte	0x04, 0x36
        /*009e*/ 	.short	(.L_155 - .L_154)
.L_154:
        /*00a0*/ 	.word	0x00000008
.L_155:


//--------------------- .nv.info.put_one          --------------------------
	.section	.nv.info.put_one,"",@"SHT_CUDA_INFO"
	.sectionflags	@""
	.align	4


	//----- nvinfo : EIATTR_CUDA_API_VERSION
	.align		4
        /*0000*/ 	.byte	0x04, 0x37
        /*0002*/ 	.short	(.L_157 - .L_156)
.L_156:
        /*0004*/ 	.word	0x00000082


	//----- nvinfo : EIATTR_KPARAM_INFO
	.align		4
.L_157:
        /*0008*/ 	.byte	0x04, 0x17
        /*000a*/ 	.short	(.L_159 - .L_158)
.L_158:
        /*000c*/ 	.word	0x00000000
        /*0010*/ 	.short	0x0001
        /*0012*/ 	.short	0x0008
        /*0014*/ 	.byte	0x00, 0xf0, 0x11, 0x00


	//----- nvinfo : EIATTR_KPARAM_INFO
	.align		4
.L_159:
        /*0018*/ 	.byte	0x04, 0x17
        /*001a*/ 	.short	(.L_161 - .L_160)
.L_160:
        /*001c*/ 	.word	0x00000000
        /*0020*/ 	.short	0x0000
        /*0022*/ 	.short	0x0000
        /*0024*/ 	.byte	0x00, 0xf5, 0x21, 0x00


	//----- nvinfo : EIATTR_SPARSE_MMA_MASK
	.align		4
.L_161:
        /*0028*/ 	.byte	0x03, 0x50
        /*002a*/ 	.short	0x0000


	//----- nvinfo : EIATTR_MAXREG_COUNT
	.align		4
        /*002c*/ 	.byte	0x03, 0x1b
        /*002e*/ 	.short	0x00ff


	//----- nvinfo : EIATTR_MERCURY_ISA_VERSION
	.align		4
        /*0030*/ 	.byte	0x03, 0x5f
        /*0032*/ 	.short	0x0101


	//----- nvinfo : EIATTR_VRC_CTA_INIT_COUNT
	.align		4
        /*0034*/ 	.byte	0x02, 0x4a
	.zero		1
	.zero		1


	//----- nvinfo : EIATTR_EXIT_INSTR_OFFSETS
	.align		4
        /*0038*/ 	.byte	0x04, 0x1c
        /*003a*/ 	.short	(.L_163 - .L_162)


	//   ....[0]....
.L_162:
        /*003c*/ 	.word	0x00000070


	//----- nvinfo : EIATTR_CBANK_PARAM_SIZE
	.align		4
.L_163:
        /*0040*/ 	.byte	0x03, 0x19
        /*0042*/ 	.short	0x000c


	//----- nvinfo : EIATTR_PARAM_CBANK
	.align		4
        /*0044*/ 	.byte	0x04, 0x0a
        /*0046*/ 	.short	(.L_165 - .L_164)
	.align		4
.L_164:
        /*0048*/ 	.word	index@(.nv.constant0.put_one)
        /*004c*/ 	.short	0x0380
        /*004e*/ 	.short	0x000c


	//----- nvinfo : EIATTR_SW_WAR
	.align		4
.L_165:
        /*0050*/ 	.byte	0x04, 0x36
        /*0052*/ 	.short	(.L_167 - .L_166)
.L_166:
        /*0054*/ 	.word	0x00000008
.L_167:


//--------------------- .nv.info.sort_values      --------------------------
	.section	.nv.info.sort_values,"",@"SHT_CUDA_INFO"
	.sectionflags	@""
	.align	4


	//----- nvinfo : EIATTR_CUDA_API_VERSION
	.align		4
        /*0000*/ 	.byte	0x04, 0x37
        /*0002*/ 	.short	(.L_169 - .L_168)
.L_168:
        /*0004*/ 	.word	0x00000082


	//----- nvinfo : EIATTR_KPARAM_INFO
	.align		4
.L_169:
        /*0008*/ 	.byte	0x04, 0x17
        /*000a*/ 	.short	(.L_171 - .L_170)
.L_170:
        /*000c*/ 	.word	0x00000000
        /*0010*/ 	.short	0x0002
        /*0012*/ 	.short	0x0010
        /*0014*/ 	.byte	0x00, 0xf0, 0x11, 0x00


	//----- nvinfo : EIATTR_KPARAM_INFO
	.align		4
.L_171:
        /*0018*/ 	.byte	0x04, 0x17
        /*001a*/ 	.short	(.L_173 - .L_172)
.L_172:
        /*001c*/ 	.word	0x00000000
        /*0020*/ 	.short	0x0001
        /*0022*/ 	.short	0x0008
        /*0024*/ 	.byte	0x00, 0xf5, 0x21, 0x00


	//----- nvinfo : EIATTR_KPARAM_INFO
	.align		4
.L_173:
        /*0028*/ 	.byte	0x04, 0x17
        /*002a*/ 	.short	(.L_175 - .L_174)
.L_174:
        /*002c*/ 	.word	0x00000000
        /*0030*/ 	.short	0x0000
        /*0032*/ 	.short	0x0000
        /*0034*/ 	.byte	0x00, 0xf5, 0x21, 0x00


	//----- nvinfo : EIATTR_SPARSE_MMA_MASK
	.align		4
.L_175:
        /*0038*/ 	.byte	0x03, 0x50
        /*003a*/ 	.short	0x0000


	//----- nvinfo : EIATTR_MAXREG_COUNT
	.align		4
        /*003c*/ 	.byte	0x03, 0x1b
        /*003e*/ 	.short	0x00ff


	//----- nvinfo : EIATTR_MERCURY_ISA_VERSION
	.align		4
        /*0040*/ 	.byte	0x03, 0x5f
        /*0042*/ 	.short	0x0101


	//----- nvinfo : EIATTR_VRC_CTA_INIT_COUNT
	.align		4
        /*0044*/ 	.byte	0x02, 0x4a
	.zero		1
	.zero		1


	//----- nvinfo : EIATTR_EXIT_INSTR_OFFSETS
	.align		4
        /*0048*/ 	.byte	0x04, 0x1c
        /*004a*/ 	.short	(.L_177 - .L_176)


	//   ....[0]....
.L_176:
        /*004c*/ 	.word	0x00000070


	//   ....[1]....
        /*0050*/ 	.word	0x00000130


	//   ....[2]....
        /*0054*/ 	.word	0x000001d0


	//----- nvinfo : EIATTR_CRS_STACK_SIZE
	.align		4
.L_177:
        /*0058*/ 	.byte	0x04, 0x1e
        /*005a*/ 	.short	(.L_179 - .L_178)
.L_178:
        /*005c*/ 	.word	0x00000000


	//----- nvinfo : EIATTR_CBANK_PARAM_SIZE
	.align		4
.L_179:
        /*0060*/ 	.byte	0x03, 0x19
        /*0062*/ 	.short	0x0014


	//----- nvinfo : EIATTR_PARAM_CBANK
	.align		4
        /*0064*/ 	.byte	0x04, 0x0a
        /*0066*/ 	.short	(.L_181 - .L_180)
	.align		4
.L_180:
        /*0068*/ 	.word	index@(.nv.constant0.sort_values)
        /*006c*/ 	.short	0x0380
        /*006e*/ 	.short	0x0014


	//----- nvinfo : EIATTR_SW_WAR
	.align		4
.L_181:
        /*0070*/ 	.byte	0x04, 0x36
        /*0072*/ 	.short	(.L_183 - .L_182)
.L_182:
        /*0074*/ 	.word	0x00000008
.L_183:


//--------------------- .nv.callgraph             --------------------------
	.section	.nv.callgraph,"",@"SHT_CUDA_CALLGRAPH"
	.align	4
	.sectionentsize	8
	.align		4
        /*0000*/ 	.word	0x00000000
	.align		4
        /*0004*/ 	.word	0xffffffff
	.align		4
        /*0008*/ 	.word	0x00000000
	.align		4
        /*000c*/ 	.word	0xfffffffe
	.align		4
        /*0010*/ 	.word	0x00000000
	.align		4
        /*0014*/ 	.word	0xfffffffd
	.align		4
        /*0018*/ 	.word	0x00000000
	.align		4
        /*001c*/ 	.word	0xfffffffc


//--------------------- .text.rescale             --------------------------
	.section	.text.rescale,"ax",@progbits
	.align	128
        .global         rescale
        .type           rescale,@function
        .size           rescale,(.L_x_21 - rescale)
        .other          rescale,@"STO_CUDA_ENTRY STV_DEFAULT"
rescale:
.text.rescale:
[----:B------:R-:W-:Y:S01]  /*0000*/  LDC R1, c[0x0][0x37c] ;  /* 0x0000df00ff017b82 */ /* 0x000fe20000000800 */
[----:B------:R-:W0:Y:S07]  /*0010*/  S2R R0, SR_TID.X ;  /* 0x0000000000007919 */ /* 0x000e2e0000002100 */
[----:B------:R-:W0:Y:S01]  /*0020*/  S2UR UR4, SR_CTAID.X ;  /* 0x00000000000479c3 */ /* 0x000e220000002500 */
[----:B------:R-:W1:Y:S07]  /*0030*/  LDCU UR5, c[0x0][0x388] ;  /* 0x00007100ff0577ac */ /* 0x000e6e0008000800 */
[----:B------:R-:W0:Y:S02]  /*0040*/  LDC R5, c[0x0][0x360] ;  /* 0x0000d800ff057b82 */ /* 0x000e240000000800 */
[----:B0-----:R-:W-:-:S05]  /*0050*/  IMAD R5, R5, UR4, R0 ;  /* 0x0000000405057c24 */ /* 0x001fca000f8e0200 */
[----:B-1----:R-:W-:-:S13]  /*0060*/  ISETP.GE.AND P0, PT, R5, UR5, PT ;  /* 0x0000000505007c0c */ /* 0x002fda000bf06270 */
[----:B------:R-:W-:Y:S05]  /*0070*/  @P0 EXIT ;  /* 0x000000000000094d */ /* 0x000fea0003800000 */
[----:B------:R-:W0:Y:S01]  /*0080*/  LDC.64 R2, c[0x0][0x380] ;  /* 0x0000e000ff027b82 */ /* 0x000e220000000a00 */
[----:B------:R-:W1:Y:S01]  /*0090*/  LDCU.64 UR4, c[0x0][0x358] ;  /* 0x00006b00ff0477ac */ /* 0x000e620008000a00 */
[----:B------:R-:W2:Y:S01]  /*00a0*/  LDCU UR6, c[0x0][0x38c] ;  /* 0x00007180ff0677ac */ /* 0x000ea20008000800 */
[----:B0-----:R-:W-:-:S05]  /*00b0*/  IMAD.WIDE R2, R5, 0x4, R2 ;  /* 0x0000000405027825 */ /* 0x001fca00078e0202 */
[----:B-1----:R-:W2:Y:S02]  /*00c0*/  LDG.E R4, desc[UR4][R2.64] ;  /* 0x0000000402047981 */ /* 0x002ea4000c1e1900 */
[----:B--2---:R-:W-:-:S05]  /*00d0*/  IMAD.WIDE.U32 R4, R4, UR6, RZ ;  /* 0x0000000604047c25 */ /* 0x004fca000f8e00ff */
[----:B------:R-:W-:-:S04]  /*00e0*/  SHF.R.U64 R7, R4, 0x1f, R5 ;  /* 0x0000001f04077819 */ /* 0x000fc80000001205 */
[----:B------:R-:W-:-:S04]  /*00f0*/  IADD3 R0, P0, PT, R4, R7, RZ ;  /* 0x0000000704007210 */ /* 0x000fc80007f1e0ff */
[----:B------:R-:W-:-:S04]  /*0100*/  LEA.HI.X R5, R5, R5, RZ, 0x1, P0 ;  /* 0x0000000505057211 */ /* 0x000fc800000f0cff */
[----:B------:R-:W-:-:S05]  /*0110*/  SHF.R.U64 R5, R0, 0x1f, R5 ;  /* 0x0000001f00057819 */ /* 0x000fca0000001205 */
[----:B------:R-:W-:-:S05]  /*0120*/  IMAD.IADD R4, R4, 0x1, R5 ;  /* 0x0000000104047824 */ /* 0x000fca00078e0205 */
[----:B------:R-:W-:-:S05]  /*0130*/  LOP3.LUT R5, R4, 0x7fffffff, RZ, 0xc0, !PT ;  /* 0x7fffffff04057812 */ /* 0x000fca00078ec0ff */
[----:B------:R-:W-:Y:S01]  /*0140*/  STG.E desc[UR4][R2.64], R5 ;  /* 0x0000000502007986 */ /* 0x000fe2000c101904 */
[----:B------:R-:W-:Y:S05]  /*0150*/  EXIT ;  /* 0x000000000000794d */ /* 0x000fea0003800000 */
.L_x_0:
[----:B------:R-:W-:-:S00]  /*0160*/  BRA `(.L_x_0) ;  /* 0xfffffffc00fc7947 */ /* 0x000fc0000383ffff */
[----:B------:R-:W-:-:S00]  /*0170*/  NOP ;  /* 0x0000000000007918 */ /* 0x000fc00000000000 */
        /* <DEDUP_REMOVED lines=8> */
.L_x_21:


//--------------------- .text.rfft_line_part      --------------------------
	.section	.text.rfft_line_part,"ax",@progbits
	.align	128
        .global         rfft_line_part
        .type           rfft_line_part,@function
        .size           rfft_line_part,(.L_x_22 - rfft_line_part)
        .other          rfft_line_part,@"STO_CUDA_ENTRY STV_DEFAULT"
rfft_line_part:
.text.rfft_line_part:
[----:B------:R-:W-:Y:S01]  /*0000*/  LDC R1, c[0x0][0x37c] ;  /* 0x0000df00ff017b82 */ /* 0x000fe20000000800 */
[----:B------:R-:W0:Y:S07]  /*0010*/  S2R R3, SR_TID.X ;  /* 0x0000000000037919 */ /* 0x000e2e0000002100 */
[----:B------:R-:W0:Y:S01]  /*0020*/  S2UR UR5, SR_CTAID.X ;  /* 0x00000000000579c3 */ /* 0x000e220000002500 */
[----:B------:R-:W1:Y:S07]  /*0030*/  LDCU UR4, c[0x0][0x390] ;  /* 0x00007200ff0477ac */ /* 0x000e6e0008000800 */
[----:B------:R-:W0:Y:S01]  /*0040*/  LDC R0, c[0x0][0x360] ;  /* 0x0000d800ff007b82 */ /* 0x000e220000000800 */
[----:B-1----:R-:W-:Y:S01]  /*0050*/  USHF.R.S32.HI UR4, URZ, 0x1, UR4 ;  /* 0x00000001ff047899 */ /* 0x002fe20008011404 */
[----:B0-----:R-:W-:-:S05]  /*0060*/  IMAD R0, R0, UR5, R3 ;  /* 0x0000000500007c24 */ /* 0x001fca000f8e0203 */
[----:B------:R-:W-:-:S13]  /*0070*/  ISETP.GE.AND P0, PT, R0, UR4, PT ;  /* 0x0000000400007c0c */ /* 0x000fda000bf06270 */
[----:B------:R-:W-:Y:S05]  /*0080*/  @P0 EXIT ;  /* 0x000000000000094d */ /* 0x000fea0003800000 */
[----:B------:R-:W0:Y:S01]  /*0090*/  LDCU UR4, c[0x0][0x39c] ;  /* 0x00007380ff0477ac */ /* 0x000e220008000800 */
[----:B------:R-:W-:Y:S01]  /*00a0*/  IMAD.MOV.U32 R5, RZ, RZ, 0x1 ;  /* 0x00000001ff057424 */ /* 0x000fe200078e00ff */
[----:B------:R-:W-:Y:S01]  /*00b0*/  IABS R8, R0 ;  /* 0x0000000000087213 */ /* 0x000fe20000000000 */
[----:B------:R-:W1:Y:S03]  /*00c0*/  LDCU UR6, c[0x0][0x398] ;  /* 0x00007300ff0677ac */ /* 0x000e660008000800 */
[----:B0-----:R-:W-:Y:S01]  /*00d0*/  SHF.L.U32 R5, R5, UR4, RZ ;  /* 0x0000000405057c19 */ /* 0x001fe200080006ff */
[----:B------:R-:W-:-:S03]  /*00e0*/  UIADD3 UR4, UPT, UPT, UR4, 0x1, URZ ;  /* 0x0000000104047890 */ /* 0x000fc6000fffe0ff */
[-C--:B------:R-:W-:Y:S02]  /*00f0*/  IABS R7, R5.reuse ;  /* 0x0000000500077213 */ /* 0x080fe40000000000 */
[----:B------:R-:W-:Y:S02]  /*0100*/  IABS R10, R5 ;  /* 0x00000005000a7213 */ /* 0x000fe40000000000 */
[----:B------:R-:W0:Y:S08]  /*0110*/  I2F.RP R4, R7 ;  /* 0x0000000700047306 */ /* 0x000e300000209400 */
[----:B0-----:R-:W0:Y:S02]  /*0120*/  MUFU.RCP R4, R4 ;  /* 0x0000000400047308 */ /* 0x001e240000001000 */
[----:B0-----:R-:W-:-:S02]  /*0130*/  VIADD R2, R4, 0xffffffe ;  /* 0x0ffffffe04027836 */ /* 0x001fc40000000000 */
[----:B------:R-:W-:-:S04]  /*0140*/  IMAD.MOV R4, RZ, RZ, -R10 ;  /* 0x000000ffff047224 */ /* 0x000fc800078e0a0a */
[----:B------:R0:W2:Y:S02]  /*0150*/  F2I.FTZ.U32.TRUNC.NTZ R3, R2 ;  /* 0x0000000200037305 */ /* 0x0000a4000021f000 */
[----:B0-----:R-:W-:Y:S01]  /*0160*/  HFMA2 R2, -RZ, RZ, 0, 0 ;  /* 0x00000000ff027431 */ /* 0x001fe200000001ff */
[----:B--2---:R-:W-:-:S05]  /*0170*/  IADD3 R6, PT, PT, RZ, -R3, RZ ;  /* 0x80000003ff067210 */ /* 0x004fca0007ffe0ff */
[----:B------:R-:W-:Y:S02]  /*0180*/  IMAD R9, R6, R7, RZ ;  /* 0x0000000706097224 */ /* 0x000fe400078e02ff */
[----:B------:R-:W-:Y:S02]  /*0190*/  IMAD.MOV.U32 R6, RZ, RZ, R8 ;  /* 0x000000ffff067224 */ /* 0x000fe400078e0008 */
[----:B------:R-:W-:-:S06]  /*01a0*/  IMAD.HI.U32 R3, R3, R9, R2 ;  /* 0x0000000903037227 */ /* 0x000fcc00078e0002 */
[----:B------:R-:W-:-:S04]  /*01b0*/  IMAD.HI.U32 R3, R3, R6, RZ ;  /* 0x0000000603037227 */ /* 0x000fc800078e00ff */
[----:B------:R-:W-:-:S05]  /*01c0*/  IMAD R2, R3, R4, R6 ;  /* 0x0000000403027224 */ /* 0x000fca00078e0206 */
[----:B------:R-:W-:-:S13]  /*01d0*/  ISETP.GT.U32.AND P2, PT, R7, R2, PT ;  /* 0x000000020700720c */ /* 0x000fda0003f44070 */
[-C--:B------:R-:W-:Y:S01]  /*01e0*/  @!P2 IADD3 R2, PT, PT, R2, -R7.reuse, RZ ;  /* 0x800000070202a210 */ /* 0x080fe20007ffe0ff */
[----:B------:R-:W-:Y:S01]  /*01f0*/  @!P2 VIADD R3, R3, 0x1 ;  /* 0x000000010303a836 */ /* 0x000fe20000000000 */
[----:B------:R-:W-:Y:S02]  /*0200*/  ISETP.NE.AND P2, PT, R5, RZ, PT ;  /* 0x000000ff0500720c */ /* 0x000fe40003f45270 */
[----:B------:R-:W-:Y:S02]  /*0210*/  ISETP.GE.U32.AND P0, PT, R2, R7, PT ;  /* 0x000000070200720c */ /* 0x000fe40003f06070 */
[----:B------:R-:W-:Y:S01]  /*0220*/  LOP3.LUT R2, R0, R5, RZ, 0x3c, !PT ;  /* 0x0000000500027212 */ /* 0x000fe200078e3cff */
[----:B------:R-:W0:Y:S03]  /*0230*/  LDC.64 R6, c[0x0][0x388] ;  /* 0x0000e200ff067b82 */ /* 0x000e260000000a00 */
[----:B------:R-:W-:-:S07]  /*0240*/  ISETP.GE.AND P1, PT, R2, RZ, PT ;  /* 0x000000ff0200720c */ /* 0x000fce0003f26270 */
[----:B------:R-:W-:-:S05]  /*0250*/  @P0 IADD3 R3, PT, PT, R3, 0x1, RZ ;  /* 0x0000000103030810 */ /* 0x000fca0007ffe0ff */
[----:B------:R-:W-:Y:S02]  /*0260*/  IMAD.MOV.U32 R4, RZ, RZ, R3 ;  /* 0x000000ffff047224 */ /* 0x000fe400078e0003 */
[----:B------:R-:W2:Y:S03]  /*0270*/  LDC.64 R2, c[0x0][0x380] ;  /* 0x0000e000ff027b82 */ /* 0x000ea60000000a00 */
[----:B------:R-:W-:Y:S02]  /*0280*/  @!P1 IADD3 R4, PT, PT, -R4, RZ, RZ ;  /* 0x000000ff04049210 */ /* 0x000fe40007ffe1ff */
[----:B------:R-:W-:-:S04]  /*0290*/  @!P2 LOP3.LUT R4, RZ, R5, RZ, 0x33, !PT ;  /* 0x00000005ff04a212 */ /* 0x000fc800078e33ff */
[----:B------:R-:W-:Y:S01]  /*02a0*/  SHF.L.U32 R9, R4, UR4, RZ ;  /* 0x0000000404097c19 */ /* 0x000fe200080006ff */
[----:B------:R-:W-:Y:S01]  /*02b0*/  IMAD.MOV R8, RZ, RZ, -R4 ;  /* 0x000000ffff087224 */ /* 0x000fe200078e0a04 */
[----:B------:R-:W3:Y:S03]  /*02c0*/  LDCU.64 UR4, c[0x0][0x358] ;  /* 0x00006b00ff0477ac */ /* 0x000ee60008000a00 */
[----:B------:R-:W-:-:S05]  /*02d0*/  IMAD R0, R5, R8, R0 ;  /* 0x0000000805007224 */ /* 0x000fca00078e0200 */
[----:B------:R-:W-:-:S05]  /*02e0*/  IADD3 R9, PT, PT, R0, R9, RZ ;  /* 0x0000000900097210 */ /* 0x000fca0007ffe0ff */
[----:B--2---:R-:W-:-:S04]  /*02f0*/  IMAD.WIDE R2, R9, 0x4, R2 ;  /* 0x0000000409027825 */ /* 0x004fc800078e0202 */
[----:B-1----:R-:W-:Y:S01]  /*0300*/  VIADD R9, R4, UR6 ;  /* 0x0000000604097c36 */ /* 0x002fe20008000000 */
[----:B---3--:R-:W2:Y:S01]  /*0310*/  LDG.E R0, desc[UR4][R2.64] ;  /* 0x0000000402007981 */ /* 0x008ea2000c1e1900 */
[----:B------:R-:W-:-:S04]  /*0320*/  IMAD.WIDE R4, R5, 0x4, R2 ;  /* 0x0000000405047825 */ /* 0x000fc800078e0202 */
[----:B0-----:R-:W-:Y:S01]  /*0330*/  IMAD.WIDE R6, R9, 0x4, R6 ;  /* 0x0000000409067825 */ /* 0x001fe200078e0206 */
[----:B------:R-:W3:Y:S05]  /*0340*/  LDG.E R8, desc[UR4][R4.64] ;  /* 0x0000000404087981 */ /* 0x000eea000c1e1900 */
[----:B------:R-:W3:Y:S02]  /*0350*/  LDG.E R7, desc[UR4][R6.64] ;  /* 0x0000000406077981 */ /* 0x000ee4000c1e1900 */
[----:B---3--:R-:W-:-:S05]  /*0360*/  IMAD.WIDE.U32 R8, R7, R8, RZ ;  /* 0x0000000807087225 */ /* 0x008fca00078e00ff */
[----:B------:R-:W-:-:S04]  /*0370*/  SHF.R.U64 R19, R8, 0x1f, R9 ;  /* 0x0000001f08137819 */ /* 0x000fc80000001209 */
[----:B------:R-:W-:-:S04]  /*0380*/  IADD3 R19, P0, PT, R8, R19, RZ ;  /* 0x0000001308137210 */ /* 0x000fc80007f1e0ff */
[----:B------:R-:W-:-:S04]  /*0390*/  LEA.HI.X R10, R9, R9, RZ, 0x1, P0 ;  /* 0x00000009090a7211 */ /* 0x000fc800000f0cff */
[----:B------:R-:W-:-:S04]  /*03a0*/  SHF.R.U64 R19, R19, 0x1f, R10 ;  /* 0x0000001f13137819 */ /* 0x000fc8000000120a */
[----:B------:R-:W-:-:S04]  /*03b0*/  IADD3 R19, PT, PT, R8, R19, RZ ;  /* 0x0000001308137210 */ /* 0x000fc80007ffe0ff */
[----:B------:R-:W-:-:S04]  /*03c0*/  LOP3.LUT R19, R19, 0x7fffffff, RZ, 0xc0, !PT ;  /* 0x7fffffff13137812 */ /* 0x000fc800078ec0ff */
[----:B------:R-:W-:Y:S02]  /*03d0*/  LOP3.LUT R15, R19, 0x7fffffff, RZ, 0x3c, !PT ;  /* 0x7fffffff130f7812 */ /* 0x000fe400078e3cff */
[C---:B--2---:R-:W-:Y:S02]  /*03e0*/  IADD3 R19, P0, PT, R0.reuse, R19, RZ ;  /* 0x0000001300137210 */ /* 0x044fe40007f1e0ff */
[----:B------:R-:W-:-:S03]  /*03f0*/  IADD3 R15, P1, PT, R0, R15, RZ ;  /* 0x0000000f000f7210 */ /* 0x000fc60007f3e0ff */
[----:B------:R-:W-:Y:S01]  /*0400*/  IMAD.X R21, RZ, RZ, RZ, P0 ;  /* 0x000000ffff157224 */ /* 0x000fe200000e06ff */
[----:B------:R-:W-:-:S03]  /*0410*/  IADD3.X R17, PT, PT, RZ, RZ, RZ, P1, !PT ;  /* 0x000000ffff117210 */ /* 0x000fc60000ffe4ff */
[----:B------:R-:W-:-:S04]  /*0420*/  IMAD.WIDE.U32 R8, R21, 0x5, RZ ;  /* 0x0000000515087825 */ /* 0x000fc800078e00ff */
[----:B------:R-:W-:-:S04]  /*0430*/  IMAD.WIDE.U32 R12, R17, 0x5, RZ ;  /* 0x00000005110c7825 */ /* 0x000fc800078e00ff */
[----:B------:R-:W-:-:S04]  /*0440*/  IMAD.WIDE.U32 R6, R19, 0x5, RZ ;  /* 0x0000000513067825 */ /* 0x000fc800078e00ff */
[----:B------:R-:W-:-:S04]  /*0450*/  IMAD.WIDE.U32 R8, R19, 0x2, R8 ;  /* 0x0000000213087825 */ /* 0x000fc800078e0008 */
[----:B------:R-:W-:-:S04]  /*0460*/  IMAD.WIDE.U32 R10, R15, 0x5, RZ ;  /* 0x000000050f0a7825 */ /* 0x000fc800078e00ff */
[----:B------:R-:W-:Y:S01]  /*0470*/  IMAD.WIDE.U32 R12, R15, 0x2, R12 ;  /* 0x000000020f0c7825 */ /* 0x000fe200078e000c */
[----:B------:R-:W-:Y:S02]  /*0480*/  IADD3 RZ, P0, PT, R7, R8, RZ ;  /* 0x0000000807ff7210 */ /* 0x000fe40007f1e0ff */
[----:B------:R-:W-:-:S03]  /*0490*/  IADD3 RZ, P1, PT, R11, R12, RZ ;  /* 0x0000000c0bff7210 */ /* 0x000fc60007f3e0ff */
[----:B------:R-:W-:Y:S01]  /*04a0*/  IMAD.X R8, R21, 0x2, R9, P0 ;  /* 0x0000000215087824 */ /* 0x000fe200000e0609 */
[----:B------:R-:W-:-:S03]  /*04b0*/  LEA.X R12, R17, R13, 0x1, P1 ;  /* 0x0000000d110c7211 */ /* 0x000fc600008e0cff */
[----:B------:R-:W-:Y:S02]  /*04c0*/  IMAD R19, R8, -0x7fffffff, R19 ;  /* 0x8000000108137824 */ /* 0x000fe400078e0213 */
[----:B------:R-:W-:-:S03]  /*04d0*/  IMAD R15, R12, -0x7fffffff, R15 ;  /* 0x800000010c0f7824 */ /* 0x000fc600078e020f */
[----:B------:R-:W-:Y:S04]  /*04e0*/  STG.E desc[UR4][R2.64], R19 ;  /* 0x0000001302007986 */ /* 0x000fe8000c101904 */
[----:B------:R-:W-:Y:S01]  /*04f0*/  STG.E desc[UR4][R4.64], R15 ;  /* 0x0000000f04007986 */ /* 0x000fe2000c101904 */
[----:B------:R-:W-:Y:S05]  /*0500*/  EXIT ;  /* 0x000000000000794d */ /* 0x000fea0003800000 */
.L_x_1:
        /* <DEDUP_REMOVED lines=15> */
.L_x_22:


//--------------------- .text.rfft_circle_part    --------------------------
	.section	.text.rfft_circle_part,"ax",@progbits
	.align	128
        .global         rfft_circle_part
        .type           rfft_circle_part,@function
        .size           rfft_circle_part,(.L_x_23 - rfft_circle_part)
        .other          rfft_circle_part,@"STO_CUDA_ENTRY STV_DEFAULT"
rfft_circle_part:
.text.rfft_circle_part:
        /* <DEDUP_REMOVED lines=9> */
[C---:B------:R-:W-:Y:S01]  /*0090*/  LOP3.LUT P0, RZ, R6.reuse, 0x3, RZ, 0xc0, !PT ;  /* 0x0000000306ff7812 */ /* 0x040fe2000780c0ff */
[----:B------:R-:W0:Y:S01]  /*00a0*/  LDC.64 R2, c[0x0][0x380] ;  /* 0x0000e000ff027b82 */ /* 0x000e220000000a00 */
[----:B------:R-:W1:Y:S01]  /*00b0*/  LDCU.64 UR4, c[0x0][0x358] ;  /* 0x00006b00ff0477ac */ /* 0x000e620008000a00 */
[----:B------:R-:W-:Y:S01]  /*00c0*/  SHF.R.S32.HI R9, RZ, 0x2, R6 ;  /* 0x00000002ff097819 */ /* 0x000fe20000011406 */
[----:B------:R-:W-:-:S09]  /*00d0*/  IMAD.SHL.U32 R7, R6, 0x2, RZ ;  /* 0x0000000206077824 */ /* 0x000fd200078e00ff */
[----:B------:R-:W2:Y:S01]  /*00e0*/  @!P0 LDC.64 R4, c[0x0][0x388] ;  /* 0x0000e200ff048b82 */ /* 0x000ea20000000a00 */
[----:B------:R-:W-:Y:S02]  /*00f0*/  @!P0 IMAD.SHL.U32 R11, R9, 0x2, RZ ;  /* 0x00000002090b8824 */ /* 0x000fe400078e00ff */
[----:B0-----:R-:W-:-:S05]  /*0100*/  IMAD.WIDE R2, R7, 0x4, R2 ;  /* 0x0000000407027825 */ /* 0x001fca00078e0202 */
[----:B-1----:R0:W5:Y:S04]  /*0110*/  LDG.E R0, desc[UR4][R2.64] ;  /* 0x0000000402007981 */ /* 0x002168000c1e1900 */
[----:B------:R0:W5:Y:S01]  /*0120*/  LDG.E R8, desc[UR4][R2.64+0x4] ;  /* 0x0000040402087981 */ /* 0x000162000c1e1900 */
[----:B--2---:R-:W-:-:S05]  /*0130*/  @!P0 IMAD.WIDE R4, R11, 0x4, R4 ;  /* 0x000000040b048825 */ /* 0x004fca00078e0204 */
[----:B------:R0:W5:Y:S01]  /*0140*/  @!P0 LDG.E R11, desc[UR4][R4.64+0x4] ;  /* 0x00000404040b8981 */ /* 0x000162000c1e1900 */
[----:B------:R-:W-:Y:S04]  /*0150*/  BSSY.RECONVERGENT B0, `(.L_x_2) ;  /* 0x0000013000007945 */ /* 0x000fe80003800200 */
[----:B------:R-:W-:Y:S05]  /*0160*/  @!P0 BRA `(.L_x_3) ;  /* 0x0000000000448947 */ /* 0x000fea0003800000 */
[----:B0-----:R-:W-:-:S04]  /*0170*/  LOP3.LUT R4, R6, 0x80000003, RZ, 0xc0, !PT ;  /* 0x8000000306047812 */ /* 0x001fc800078ec0ff */
[----:B------:R-:W-:-:S13]  /*0180*/  ISETP.NE.AND P0, PT, R4, 0x2, PT ;  /* 0x000000020400780c */ /* 0x000fda0003f05270 */
[----:B------:R-:W-:Y:S05]  /*0190*/  @!P0 BRA `(.L_x_4) ;  /* 0x0000000000248947 */ /* 0x000fea0003800000 */
[----:B------:R-:W0:Y:S01]  /*01a0*/  LDC.64 R6, c[0x0][0x388] ;  /* 0x0000e200ff067b82 */ /* 0x000e220000000a00 */
[----:B------:R-:W-:Y:S02]  /*01b0*/  ISETP.NE.AND P0, PT, R4, 0x1, PT ;  /* 0x000000010400780c */ /* 0x000fe40003f05270 */
[----:B------:R-:W-:-:S11]  /*01c0*/  SHF.L.U32 R9, R9, 0x1, RZ ;  /* 0x0000000109097819 */ /* 0x000fd600000006ff */
[----:B0-----:R-:W-:-:S06]  /*01d0*/  @!P0 IMAD.WIDE.U32 R4, R9, 0x4, R6 ;  /* 0x0000000409048825 */ /* 0x001fcc00078e0006 */
[----:B------:R-:W2:Y:S01]  /*01e0*/  @!P0 LDG.E R4, desc[UR4][R4.64+0x4] ;  /* 0x0000040404048981 */ /* 0x000ea2000c1e1900 */
[----:B------:R-:W-:Y:S01]  /*01f0*/  @P0 IMAD.WIDE R6, R9, 0x4, R6 ;  /* 0x0000000409060825 */ /* 0x000fe200078e0206 */
[----:B--2--5:R-:W-:-:S06]  /*0200*/  @!P0 LOP3.LUT R11, R4, 0x7fffffff, RZ, 0x3c, !PT ;  /* 0x7fffffff040b8812 */ /* 0x024fcc00078e3cff */
[----:B------:R1:W5:Y:S01]  /*0210*/  @P0 LDG.E R11, desc[UR4][R6.64] ;  /* 0x00000004060b0981 */ /* 0x000362000c1e1900 */
[----:B------:R-:W-:Y:S05]  /*0220*/  BRA `(.L_x_3) ;  /* 0x0000000000147947 */ /* 0x000fea0003800000 */
.L_x_4:
[----:B------:R-:W0:Y:S01]  /*0230*/  LDC.64 R4, c[0x0][0x388] ;  /* 0x0000e200ff047b82 */ /* 0x000e220000000a00 */
[----:B------:R-:W-:-:S04]  /*0240*/  IMAD.SHL.U32 R9, R9, 0x2, RZ ;  /* 0x0000000209097824 */ /* 0x000fc800078e00ff */
[----:B0-----:R-:W-:-:S06]  /*0250*/  IMAD.WIDE.U32 R4, R9, 0x4, R4 ;  /* 0x0000000409047825 */ /* 0x001fcc00078e0004 */
[----:B------:R-:W2:Y:S02]  /*0260*/  LDG.E R4, desc[UR4][R4.64] ;  /* 0x0000000404047981 */ /* 0x000ea4000c1e1900 */
[----:B--2--5:R-:W-:-:S07]  /*0270*/  LOP3.LUT R11, R4, 0x7fffffff, RZ, 0x3c, !PT ;  /* 0x7fffffff040b7812 */ /* 0x024fce00078e3cff */
.L_x_3:
[----:B------:R-:W-:Y:S05]  /*0280*/  BSYNC.RECONVERGENT B0 ;  /* 0x0000000000007941 */ /* 0x000fea0003800200 */
.L_x_2:
[----:B0----5:R-:W-:-:S05]  /*0290*/  IMAD.WIDE.U32 R4, R11, R8, RZ ;  /* 0x000000080b047225 */ /* 0x021fca00078e00ff */
[----:B------:R-:W-:-:S04]  /*02a0*/  SHF.R.U64 R17, R4, 0x1f, R5 ;  /* 0x0000001f04117819 */ /* 0x000fc80000001205 */
[----:B------:R-:W-:-:S04]  /*02b0*/  IADD3 R17, P0, PT, R4, R17, RZ ;  /* 0x0000001104117210 */ /* 0x000fc80007f1e0ff */
[----:B-1----:R-:W-:-:S04]  /*02c0*/  LEA.HI.X R6, R5, R5, RZ, 0x1, P0 ;  /* 0x0000000505067211 */ /* 0x002fc800000f0cff */
[----:B------:R-:W-:-:S04]  /*02d0*/  SHF.R.U64 R17, R17, 0x1f, R6 ;  /* 0x0000001f11117819 */ /* 0x000fc80000001206 */
[----:B------:R-:W-:-:S04]  /*02e0*/  IADD3 R17, PT, PT, R4, R17, RZ ;  /* 0x0000001104117210 */ /* 0x000fc80007ffe0ff */
[----:B------:R-:W-:-:S04]  /*02f0*/  LOP3.LUT R17, R17, 0x7fffffff, RZ, 0xc0, !PT ;  /* 0x7fffffff11117812 */ /* 0x000fc800078ec0ff */
[----:B------:R-:W-:Y:S02]  /*0300*/  LOP3.LUT R13, R17, 0x7fffffff, RZ, 0x3c, !PT ;  /* 0x7fffffff110d7812 */ /* 0x000fe400078e3cff */
[C---:B------:R-:W-:Y:S02]  /*0310*/  IADD3 R17, P0, PT, R0.reuse, R17, RZ ;  /* 0x0000001100117210 */ /* 0x040fe40007f1e0ff */
[----:B------:R-:W-:-:S03]  /*0320*/  IADD3 R13, P1, PT, R0, R13, RZ ;  /* 0x0000000d000d7210 */ /* 0x000fc60007f3e0ff */
[----:B------:R-:W-:Y:S01]  /*0330*/  IMAD.X R19, RZ, RZ, RZ, P0 ;  /* 0x000000ffff137224 */ /* 0x000fe200000e06ff */
[----:B------:R-:W-:Y:S01]  /*0340*/  IADD3.X R15, PT, PT, RZ, RZ, RZ, P1, !PT ;  /* 0x000000ffff0f7210 */ /* 0x000fe20000ffe4ff */
[----:B------:R-:W-:-:S04]  /*0350*/  IMAD.WIDE.U32 R4, R17, 0x5, RZ ;  /* 0x0000000511047825 */ /* 0x000fc800078e00ff */
[----:B------:R-:W-:-:S04]  /*0360*/  IMAD.WIDE.U32 R6, R19, 0x5, RZ ;  /* 0x0000000513067825 */ /* 0x000fc800078e00ff */
[----:B------:R-:W-:-:S04]  /*0370*/  IMAD.WIDE.U32 R10, R15, 0x5, RZ ;  /* 0x000000050f0a7825 */ /* 0x000fc800078e00ff */
[----:B------:R-:W-:-:S04]  /*0380*/  IMAD.WIDE.U32 R8, R13, 0x5, RZ ;  /* 0x000000050d087825 */ /* 0x000fc800078e00ff */
[----:B------:R-:W-:-:S04]  /*0390*/  IMAD.WIDE.U32 R6, R17, 0x2, R6 ;  /* 0x0000000211067825 */ /* 0x000fc800078e0006 */
        /* <DEDUP_REMOVED lines=10> */
.L_x_5:
        /* <DEDUP_REMOVED lines=12> */
.L_x_23:


//--------------------- .text.ifft_line_part      --------------------------
	.section	.text.ifft_line_part,"ax",@progbits
	.align	128
        .global         ifft_line_part
        .type           ifft_line_part,@function
        .size           ifft_line_part,(.L_x_24 - ifft_line_part)
        .other          ifft_line_part,@"STO_CUDA_ENTRY STV_DEFAULT"
ifft_line_part:
.text.ifft_line_part:
        /* <DEDUP_REMOVED lines=19> */
[----:B0-----:R-:W-:-:S02]  /*0130*/  IADD3 R2, PT, PT, R4, 0xffffffe, RZ ;  /* 0x0ffffffe04027810 */ /* 0x001fc40007ffe0ff */
[----:B------:R-:W-:-:S04]  /*0140*/  IADD3 R4, PT, PT, RZ, -R10, RZ ;  /* 0x8000000aff047210 */ /* 0x000fc80007ffe0ff */
[----:B------:R0:W2:Y:S02]  /*0150*/  F2I.FTZ.U32.TRUNC.NTZ R3, R2 ;  /* 0x0000000200037305 */ /* 0x0000a4000021f000 */
[----:B0-----:R-:W-:Y:S02]  /*0160*/  IMAD.MOV.U32 R2, RZ, RZ, RZ ;  /* 0x000000ffff027224 */ /* 0x001fe400078e00ff */
[----:B--2---:R-:W-:-:S04]  /*0170*/  IMAD.MOV R6, RZ, RZ, -R3 ;  /* 0x000000ffff067224 */ /* 0x004fc800078e0a03 */
[----:B------:R-:W-:Y:S01]  /*0180*/  IMAD R9, R6, R7, RZ ;  /* 0x0000000706097224 */ /* 0x000fe200078e02ff */
[----:B------:R-:W-:-:S03]  /*0190*/  MOV R6, R8 ;  /* 0x0000000800067202 */ /* 0x000fc60000000f00 */
[----:B------:R-:W-:Y:S02]  /*01a0*/  IMAD.HI.U32 R3, R3, R9, R2 ;  /* 0x0000000903037227 */ /* 0x000fe400078e0002 */
[----:B------:R-:W0:Y:S04]  /*01b0*/  LDC.64 R8, c[0x0][0x388] ;  /* 0x0000e200ff087b82 */ /* 0x000e280000000a00 */
[----:B------:R-:W-:-:S04]  /*01c0*/  IMAD.HI.U32 R3, R3, R6, RZ ;  /* 0x0000000603037227 */ /* 0x000fc800078e00ff */
[----:B------:R-:W-:-:S05]  /*01d0*/  IMAD R2, R3, R4, R6 ;  /* 0x0000000403027224 */ /* 0x000fca00078e0206 */
[----:B------:R-:W-:-:S13]  /*01e0*/  ISETP.GT.U32.AND P2, PT, R7, R2, PT ;  /* 0x000000020700720c */ /* 0x000fda0003f44070 */
[----:B------:R-:W-:Y:S01]  /*01f0*/  @!P2 IMAD.IADD R2, R2, 0x1, -R7 ;  /* 0x000000010202a824 */ /* 0x000fe200078e0a07 */
[----:B------:R-:W-:Y:S02]  /*0200*/  @!P2 IADD3 R3, PT, PT, R3, 0x1, RZ ;  /* 0x000000010303a810 */ /* 0x000fe40007ffe0ff */
[----:B------:R-:W-:Y:S02]  /*0210*/  ISETP.NE.AND P2, PT, R5, RZ, PT ;  /* 0x000000ff0500720c */ /* 0x000fe40003f45270 */
[----:B------:R-:W-:Y:S02]  /*0220*/  ISETP.GE.U32.AND P0, PT, R2, R7, PT ;  /* 0x000000070200720c */ /* 0x000fe40003f06070 */
[----:B------:R-:W-:-:S04]  /*0230*/  LOP3.LUT R2, R0, R5, RZ, 0x3c, !PT ;  /* 0x0000000500027212 */ /* 0x000fc800078e3cff */
[----:B------:R-:W-:-:S07]  /*0240*/  ISETP.GE.AND P1, PT, R2, RZ, PT ;  /* 0x000000ff0200720c */ /* 0x000fce0003f26270 */
[----:B------:R-:W-:-:S05]  /*0250*/  @P0 VIADD R3, R3, 0x1 ;  /* 0x0000000103030836 */ /* 0x000fca0000000000 */
[----:B------:R-:W-:Y:S02]  /*0260*/  MOV R6, R3 ;  /* 0x0000000300067202 */ /* 0x000fe40000000f00 */
[----:B------:R-:W2:Y:S03]  /*0270*/  LDC.64 R2, c[0x0][0x380] ;  /* 0x0000e000ff027b82 */ /* 0x000ea60000000a00 */
[----:B------:R-:W-:Y:S01]  /*0280*/  @!P1 IMAD.MOV R6, RZ, RZ, -R6 ;  /* 0x000000ffff069224 */ /* 0x000fe200078e0a06 */
[----:B------:R-:W-:-:S04]  /*0290*/  @!P2 LOP3.LUT R6, RZ, R5, RZ, 0x33, !PT ;  /* 0x00000005ff06a212 */ /* 0x000fc800078e33ff */
[C---:B------:R-:W-:Y:S02]  /*02a0*/  IADD3 R4, PT, PT, -R6.reuse, RZ, RZ ;  /* 0x000000ff06047210 */ /* 0x040fe40007ffe1ff */
[----:B------:R-:W-:Y:S01]  /*02b0*/  SHF.L.U32 R7, R6, UR4, RZ ;  /* 0x0000000406077c19 */ /* 0x000fe200080006ff */
[----:B------:R-:W3:Y:S02]  /*02c0*/  LDCU.64 UR4, c[0x0][0x358] ;  /* 0x00006b00ff0477ac */ /* 0x000ee40008000a00 */
[----:B------:R-:W-:-:S04]  /*02d0*/  IMAD R0, R5, R4, R0 ;  /* 0x0000000405007224 */ /* 0x000fc800078e0200 */
[----:B------:R-:W-:-:S04]  /*02e0*/  IMAD.IADD R7, R0, 0x1, R7 ;  /* 0x0000000100077824 */ /* 0x000fc800078e0207 */
[----:B--2---:R-:W-:-:S05]  /*02f0*/  IMAD.WIDE R2, R7, 0x4, R2 ;  /* 0x0000000407027825 */ /* 0x004fca00078e0202 */
[----:B---3--:R-:W2:Y:S01]  /*0300*/  LDG.E R7, desc[UR4][R2.64] ;  /* 0x0000000402077981 */ /* 0x008ea2000c1e1900 */
[----:B------:R-:W-:-:S05]  /*0310*/  IMAD.WIDE R4, R5, 0x4, R2 ;  /* 0x0000000405047825 */ /* 0x000fca00078e0202 */
[----:B------:R-:W3:Y:S01]  /*0320*/  LDG.E R0, desc[UR4][R4.64] ;  /* 0x0000000404007981 */ /* 0x000ee2000c1e1900 */
[----:B-1----:R-:W-:-:S05]  /*0330*/  IADD3 R11, PT, PT, R6, UR6, RZ ;  /* 0x00000006060b7c10 */ /* 0x002fca000fffe0ff */
[----:B0-----:R-:W-:-:S05]  /*0340*/  IMAD.WIDE R8, R11, 0x4, R8 ;  /* 0x000000040b087825 */ /* 0x001fca00078e0208 */
[----:B------:R0:W4:Y:S01]  /*0350*/  LDG.E R19, desc[UR4][R8.64] ;  /* 0x0000000408137981 */ /* 0x000122000c1e1900 */
[----:B---3--:R-:W-:-:S04]  /*0360*/  LOP3.LUT R16, R0, 0x7fffffff, RZ, 0x3c, !PT ;  /* 0x7fffffff00107812 */ /* 0x008fc800078e3cff */
[----:B--2---:R-:W-:-:S05]  /*0370*/  IADD3 R16, P0, PT, R7, R16, RZ ;  /* 0x0000001007107210 */ /* 0x004fca0007f1e0ff */
[----:B------:R-:W-:-:S04]  /*0380*/  IMAD.X R17, RZ, RZ, RZ, P0 ;  /* 0x000000ffff117224 */ /* 0x000fc800000e06ff */
[----:B------:R-:W-:-:S04]  /*0390*/  IMAD.WIDE.U32 R10, R17, 0x5, RZ ;  /* 0x00000005110a7825 */ /* 0x000fc800078e00ff */
[----:B------:R-:W-:-:S04]  /*03a0*/  IMAD.WIDE.U32 R12, P0, R16, 0x2, R10 ;  /* 0x00000002100c7825 */ /* 0x000fc8000780000a */
[----:B------:R-:W-:Y:S01]  /*03b0*/  IMAD.WIDE.U32 R10, R16, 0x5, RZ ;  /* 0x00000005100a7825 */ /* 0x000fe200078e00ff */
[----:B------:R-:W-:-:S03]  /*03c0*/  IADD3.X R15, PT, PT, RZ, RZ, RZ, P0, !PT ;  /* 0x000000ffff0f7210 */ /* 0x000fc600007fe4ff */
[----:B------:R-:W-:Y:S01]  /*03d0*/  IMAD.MOV.U32 R14, RZ, RZ, R13 ;  /* 0x000000ffff0e7224 */ /* 0x000fe200078e000d */
[----:B------:R-:W-:-:S05]  /*03e0*/  IADD3 RZ, P0, PT, R11, R12, RZ ;  /* 0x0000000c0bff7210 */ /* 0x000fca0007f1e0ff */
[----:B------:R-:W-:-:S04]  /*03f0*/  IMAD.WIDE.U32.X R10, R17, 0x2, R14, P0 ;  /* 0x00000002110a7825 */ /* 0x000fc800000e040e */
[----:B------:R-:W-:Y:S02]  /*0400*/  IMAD R11, R11, -0x7fffffff, RZ ;  /* 0x800000010b0b7824 */ /* 0x000fe400078e02ff */
[----:B0-----:R-:W-:Y:S01]  /*0410*/  IMAD.WIDE.U32 R8, R10, -0x7fffffff, R16 ;  /* 0x800000010a087825 */ /* 0x001fe200078e0010 */
[----:B------:R-:W-:-:S04]  /*0420*/  IADD3 R15, P0, PT, R7, R0, RZ ;  /* 0x00000000070f7210 */ /* 0x000fc80007f1e0ff */
[----:B------:R-:W-:Y:S01]  /*0430*/  IADD3 R10, PT, PT, R9, -R10, R11 ;  /* 0x8000000a090a7210 */ /* 0x000fe20007ffe00b */
[----:B----4-:R-:W-:-:S04]  /*0440*/  IMAD.WIDE.U32 R6, R8, R19, RZ ;  /* 0x0000001308067225 */ /* 0x010fc800078e00ff */
[----:B------:R-:W-:Y:S01]  /*0450*/  IMAD R13, R10, R19, RZ ;  /* 0x000000130a0d7224 */ /* 0x000fe200078e02ff */
[----:B------:R-:W-:-:S03]  /*0460*/  IADD3.X R17, PT, PT, RZ, RZ, RZ, P0, !PT ;  /* 0x000000ffff117210 */ /* 0x000fc600007fe4ff */
[----:B------:R-:W-:Y:S02]  /*0470*/  IMAD.IADD R13, R7, 0x1, R13 ;  /* 0x00000001070d7824 */ /* 0x000fe400078e020d */
[----:B------:R-:W-:-:S03]  /*0480*/  IMAD.WIDE.U32 R10, R17, 0x5, RZ ;  /* 0x00000005110a7825 */ /* 0x000fc600078e00ff */
[----:B------:R-:W-:Y:S01]  /*0490*/  SHF.R.U64 R7, R6, 0x1f, R13 ;  /* 0x0000001f06077819 */ /* 0x000fe2000000120d */
[----:B------:R-:W-:-:S03]  /*04a0*/  IMAD.WIDE.U32 R8, R15, 0x5, RZ ;  /* 0x000000050f087825 */ /* 0x000fc600078e00ff */
[----:B------:R-:W-:Y:S01]  /*04b0*/  IADD3 R7, P0, PT, R7, R6, RZ ;  /* 0x0000000607077210 */ /* 0x000fe20007f1e0ff */
[----:B------:R-:W-:-:S03]  /*04c0*/  IMAD.WIDE.U32 R10, R15, 0x2, R10 ;  /* 0x000000020f0a7825 */ /* 0x000fc600078e000a */
[----:B------:R-:W-:Y:S02]  /*04d0*/  LEA.HI.X R0, R13, R13, RZ, 0x1, P0 ;  /* 0x0000000d0d007211 */ /* 0x000fe400000f0cff */
[----:B------:R-:W-:Y:S02]  /*04e0*/  IADD3 RZ, P0, PT, R9, R10, RZ ;  /* 0x0000000a09ff7210 */ /* 0x000fe40007f1e0ff */
[----:B------:R-:W-:Y:S02]  /*04f0*/  SHF.R.U64 R7, R7, 0x1f, R0 ;  /* 0x0000001f07077819 */ /* 0x000fe40000001200 */
[----:B------:R-:W-:-:S03]  /*0500*/  LEA.X R10, R17, R11, 0x1, P0 ;  /* 0x0000000b110a7211 */ /* 0x000fc600000e0cff */
[----:B------:R-:W-:Y:S02]  /*0510*/  IMAD.IADD R6, R7, 0x1, R6 ;  /* 0x0000000107067824 */ /* 0x000fe400078e0206 */
[----:B------:R-:W-:-:S03]  /*0520*/  IMAD R15, R10, -0x7fffffff, R15 ;  /* 0x800000010a0f7824 */ /* 0x000fc600078e020f */
[----:B------:R-:W-:Y:S02]  /*0530*/  LOP3.LUT R7, R6, 0x7fffffff, RZ, 0xc0, !PT ;  /* 0x7fffffff06077812 */ /* 0x000fe400078ec0ff */
[----:B------:R-:W-:Y:S04]  /*0540*/  STG.E desc[UR4][R2.64], R15 ;  /* 0x0000000f02007986 */ /* 0x000fe8000c101904 */
[----:B------:R-:W-:Y:S01]  /*0550*/  STG.E desc[UR4][R4.64], R7 ;  /* 0x0000000704007986 */ /* 0x000fe2000c101904 */
[----:B------:R-:W-:Y:S05]  /*0560*/  EXIT ;  /* 0x000000000000794d */ /* 0x000fea0003800000 */
.L_x_6:
        /* <DEDUP_REMOVED lines=9> */
.L_x_24:


//--------------------- .text.ifft_circle_part    --------------------------
	.section	.text.ifft_circle_part,"ax",@progbits
	.align	128
        .global         ifft_circle_part
        .type           ifft_circle_part,@function
        .size           ifft_circle_part,(.L_x_25 - ifft_circle_part)
        .other          ifft_circle_part,@"STO_CUDA_ENTRY STV_DEFAULT"
ifft_circle_part:
.text.ifft_circle_part:
        /* <DEDUP_REMOVED lines=15> */
[----:B------:R-:W-:Y:S01]  /*00f0*/  @!P0 SHF.L.U32 R9, R10, 0x1, RZ ;  /* 0x000000010a098819 */ /* 0x000fe200000006ff */
[----:B0-----:R-:W-:-:S05]  /*0100*/  IMAD.WIDE R2, R5, 0x4, R2 ;  /* 0x0000000405027825 */ /* 0x001fca00078e0202 */
[----:B-1----:R0:W5:Y:S04]  /*0110*/  LDG.E R0, desc[UR4][R2.64] ;  /* 0x0000000402007981 */ /* 0x002168000c1e1900 */
[----:B------:R0:W5:Y:S01]  /*0120*/  LDG.E R5, desc[UR4][R2.64+0x4] ;  /* 0x0000040402057981 */ /* 0x000162000c1e1900 */
[----:B--2---:R-:W-:-:S05]  /*0130*/  @!P0 IMAD.WIDE R6, R9, 0x4, R6 ;  /* 0x0000000409068825 */ /* 0x004fca00078e0206 */
[----:B------:R0:W5:Y:S01]  /*0140*/  @!P0 LDG.E R15, desc[UR4][R6.64+0x4] ;  /* 0x00000404060f8981 */ /* 0x000162000c1e1900 */
[----:B------:R-:W-:Y:S04]  /*0150*/  BSSY.RECONVERGENT B0, `(.L_x_7) ;  /* 0x0000013000007945 */ /* 0x000fe80003800200 */
[----:B------:R-:W-:Y:S05]  /*0160*/  @!P0 BRA `(.L_x_8) ;  /* 0x0000000000448947 */ /* 0x000fea0003800000 */
[----:B------:R-:W-:-:S04]  /*0170*/  LOP3.LUT R4, R4, 0x80000003, RZ, 0xc0, !PT ;  /* 0x8000000304047812 */ /* 0x000fc800078ec0ff */
[----:B------:R-:W-:-:S13]  /*0180*/  ISETP.NE.AND P0, PT, R4, 0x2, PT ;  /* 0x000000020400780c */ /* 0x000fda0003f05270 */
[----:B------:R-:W-:Y:S05]  /*0190*/  @!P0 BRA `(.L_x_9) ;  /* 0x0000000000248947 */ /* 0x000fea0003800000 */
[----:B------:R-:W0:Y:S01]  /*01a0*/  LDC.64 R8, c[0x0][0x388] ;  /* 0x0000e200ff087b82 */ /* 0x000e220000000a00 */
[----:B------:R-:W-:Y:S01]  /*01b0*/  ISETP.NE.AND P0, PT, R4, 0x1, PT ;  /* 0x000000010400780c */ /* 0x000fe20003f05270 */
[----:B------:R-:W-:-:S12]  /*01c0*/  IMAD.SHL.U32 R11, R10, 0x2, RZ ;  /* 0x000000020a0b7824 */ /* 0x000fd800078e00ff */
[----:B0-----:R-:W-:-:S06]  /*01d0*/  @!P0 IMAD.WIDE.U32 R6, R11, 0x4, R8 ;  /* 0x000000040b068825 */ /* 0x001fcc00078e0008 */
[----:B------:R-:W2:Y:S01]  /*01e0*/  @!P0 LDG.E R6, desc[UR4][R6.64+0x4] ;  /* 0x0000040406068981 */ /* 0x000ea2000c1e1900 */
[----:B------:R-:W-:Y:S01]  /*01f0*/  @P0 IMAD.WIDE R8, R11, 0x4, R8 ;  /* 0x000000040b080825 */ /* 0x000fe200078e0208 */
[----:B--2--5:R-:W-:-:S06]  /*0200*/  @!P0 LOP3.LUT R15, R6, 0x7fffffff, RZ, 0x3c, !PT ;  /* 0x7fffffff060f8812 */ /* 0x024fcc00078e3cff */
[----:B------:R1:W5:Y:S01]  /*0210*/  @P0 LDG.E R15, desc[UR4][R8.64] ;  /* 0x00000004080f0981 */ /* 0x000362000c1e1900 */
[----:B------:R-:W-:Y:S05]  /*0220*/  BRA `(.L_x_8) ;  /* 0x0000000000147947 */ /* 0x000fea0003800000 */
.L_x_9:
[----:B0-----:R-:W0:Y:S01]  /*0230*/  LDC.64 R6, c[0x0][0x388] ;  /* 0x0000e200ff067b82 */ /* 0x001e220000000a00 */
[----:B------:R-:W-:-:S05]  /*0240*/  SHF.L.U32 R9, R10, 0x1, RZ ;  /* 0x000000010a097819 */ /* 0x000fca00000006ff */
[----:B0-----:R-:W-:-:S06]  /*0250*/  IMAD.WIDE.U32 R6, R9, 0x4, R6 ;  /* 0x0000000409067825 */ /* 0x001fcc00078e0006 */
[----:B------:R-:W2:Y:S02]  /*0260*/  LDG.E R6, desc[UR4][R6.64] ;  /* 0x0000000406067981 */ /* 0x000ea4000c1e1900 */
[----:B--2--5:R-:W-:-:S07]  /*0270*/  LOP3.LUT R15, R6, 0x7fffffff, RZ, 0x3c, !PT ;  /* 0x7fffffff060f7812 */ /* 0x024fce00078e3cff */
.L_x_8:
[----:B------:R-:W-:Y:S05]  /*0280*/  BSYNC.RECONVERGENT B0 ;  /* 0x0000000000007941 */ /* 0x000fea0003800200 */
.L_x_7:
[----:B-----5:R-:W-:-:S04]  /*0290*/  LOP3.LUT R13, R5, 0x7fffffff, RZ, 0x3c, !PT ;  /* 0x7fffffff050d7812 */ /* 0x020fc800078e3cff */
[----:B------:R-:W-:-:S05]  /*02a0*/  IADD3 R12, P0, PT, R0, R13, RZ ;  /* 0x0000000d000c7210 */ /* 0x000fca0007f1e0ff */
[----:B------:R-:W-:-:S04]  /*02b0*/  IMAD.X R13, RZ, RZ, RZ, P0 ;  /* 0x000000ffff0d7224 */ /* 0x000fc800000e06ff */
[----:B0-----:R-:W-:-:S04]  /*02c0*/  IMAD.WIDE.U32 R6, R13, 0x5, RZ ;  /* 0x000000050d067825 */ /* 0x001fc800078e00ff */
[----:B-1----:R-:W-:-:S04]  /*02d0*/  IMAD.WIDE.U32 R8, P0, R12, 0x2, R6 ;  /* 0x000000020c087825 */ /* 0x002fc80007800006 */
[----:B------:R-:W-:Y:S01]  /*02e0*/  IMAD.WIDE.U32 R6, R12, 0x5, RZ ;  /* 0x000000050c067825 */ /* 0x000fe200078e00ff */
[----:B------:R-:W-:-:S03]  /*02f0*/  IADD3.X R11, PT, PT, RZ, RZ, RZ, P0, !PT ;  /* 0x000000ffff0b7210 */ /* 0x000fc600007fe4ff */
[----:B------:R-:W-:Y:S01]  /*0300*/  IMAD.MOV.U32 R10, RZ, RZ, R9 ;  /* 0x000000ffff0a7224 */ /* 0x000fe200078e0009 */
[----:B------:R-:W-:-:S05]  /*0310*/  IADD3 RZ, P0, PT, R7, R8, RZ ;  /* 0x0000000807ff7210 */ /* 0x000fca0007f1e0ff */
[----:B------:R-:W-:-:S04]  /*0320*/  IMAD.WIDE.U32.X R6, R13, 0x2, R10, P0 ;  /* 0x000000020d067825 */ /* 0x000fc800000e040a */
[----:B------:R-:W-:Y:S02]  /*0330*/  IMAD R7, R7, -0x7fffffff, RZ ;  /* 0x8000000107077824 */ /* 0x000fe400078e02ff */
[----:B------:R-:W-:Y:S01]  /*0340*/  IMAD.WIDE.U32 R8, R6, -0x7fffffff, R12 ;  /* 0x8000000106087825 */ /* 0x000fe200078e000c */
[----:B------:R-:W-:-:S04]  /*0350*/  IADD3 R13, P0, PT, R0, R5, RZ ;  /* 0x00000005000d7210 */ /* 0x000fc80007f1e0ff */
[----:B------:R-:W-:Y:S01]  /*0360*/  IADD3 R6, PT, PT, R9, -R6, R7 ;  /* 0x8000000609067210 */ /* 0x000fe20007ffe007 */
[----:B------:R-:W-:-:S04]  /*0370*/  IMAD.WIDE.U32 R4, R8, R15, RZ ;  /* 0x0000000f08047225 */ /* 0x000fc800078e00ff */
[----:B------:R-:W-:Y:S01]  /*0380*/  IMAD R11, R6, R15, RZ ;  /* 0x0000000f060b7224 */ /* 0x000fe200078e02ff */
[----:B------:R-:W-:Y:S01]  /*0390*/  IADD3.X R15, PT, PT, RZ, RZ, RZ, P0, !PT ;  /* 0x000000ffff0f7210 */ /* 0x000fe200007fe4ff */
[----:B------:R-:W-:-:S04]  /*03a0*/  IMAD.WIDE.U32 R6, R13, 0x5, RZ ;  /* 0x000000050d067825 */ /* 0x000fc800078e00ff */
[----:B------:R-:W-:Y:S02]  /*03b0*/  IMAD.IADD R11, R5, 0x1, R11 ;  /* 0x00000001050b7824 */ /* 0x000fe400078e020b */
[----:B------:R-:W-:-:S03]  /*03c0*/  IMAD.WIDE.U32 R8, R15, 0x5, RZ ;  /* 0x000000050f087825 */ /* 0x000fc600078e00ff */
[----:B------:R-:W-:Y:S01]  /*03d0*/  SHF.R.U64 R5, R4, 0x1f, R11 ;  /* 0x0000001f04057819 */ /* 0x000fe2000000120b */
[----:B------:R-:W-:-:S03]  /*03e0*/  IMAD.WIDE.U32 R8, R13, 0x2, R8 ;  /* 0x000000020d087825 */ /* 0x000fc600078e0008 */
[----:B------:R-:W-:-:S04]  /*03f0*/  IADD3 R5, P0, PT, R5, R4, RZ ;  /* 0x0000000405057210 */ /* 0x000fc80007f1e0ff */
        /* <DEDUP_REMOVED lines=10> */
.L_x_10:
        /* <DEDUP_REMOVED lines=14> */
.L_x_25:


//--------------------- .text.precompute_twiddles --------------------------
	.section	.text.precompute_twiddles,"ax",@progbits
	.align	128
        .global         precompute_twiddles
        .type           precompute_twiddles,@function
        .size           precompute_twiddles,(.L_x_26 - precompute_twiddles)
        .other          precompute_twiddles,@"STO_CUDA_ENTRY STV_DEFAULT"
precompute_twiddles:
.text.precompute_twiddles:
        /* <DEDUP_REMOVED lines=10> */
[----:B------:R-:W1:Y:S01]  /*00a0*/  BREV R2, R0 ;  /* 0x0000000000027301 */ /* 0x000e620000000000 */
[----:B------:R-:W-:Y:S01]  /*00b0*/  BSSY.RECONVERGENT B0, `(.L_x_11) ;  /* 0x0000063000007945 */ /* 0x000fe20003800200 */
[----:B------:R-:W-:Y:S01]  /*00c0*/  CS2R R6, SRZ ;  /* 0x0000000000067805 */ /* 0x000fe2000001ff00 */
[----:B------:R-:W2:Y:S01]  /*00d0*/  LDCU.64 UR6, c[0x0][0x358] ;  /* 0x00006b00ff0677ac */ /* 0x000ea20008000a00 */
[----:B------:R-:W-:Y:S02]  /*00e0*/  IMAD.MOV.U32 R8, RZ, RZ, 0x1 ;  /* 0x00000001ff087424 */ /* 0x000fe400078e00ff */
[----:B------:R-:W-:Y:S01]  /*00f0*/  IMAD.MOV.U32 R9, RZ, RZ, 0x0 ;  /* 0x00000000ff097424 */ /* 0x000fe200078e00ff */
[----:B0-----:R-:W-:-:S06]  /*0100*/  UIADD3 UR4, UPT, UPT, -UR4, 0x21, URZ ;  /* 0x0000002104047890 */ /* 0x001fcc000fffe1ff */
[----:B-1----:R-:W-:-:S04]  /*0110*/  SHF.R.U32.HI R5, RZ, UR4, R2 ;  /* 0x00000004ff057c19 */ /* 0x002fc80008011602 */
[----:B------:R-:W-:-:S13]  /*0120*/  ISETP.GE.AND P0, PT, R5, 0x1, PT ;  /* 0x000000010500780c */ /* 0x000fda0003f06270 */
[----:B--2---:R-:W-:Y:S05]  /*0130*/  @!P0 BRA `(.L_x_12) ;  /* 0x0000000400688947 */ /* 0x004fea0003800000 */
[----:B------:R-:W0:Y:S01]  /*0140*/  LDCU.64 UR4, c[0x0][0x390] ;  /* 0x00007200ff0477ac */ /* 0x000e220008000a00 */
[----:B------:R-:W-:Y:S01]  /*0150*/  BSSY.RECONVERGENT B1, `(.L_x_13) ;  /* 0x0000056000017945 */ /* 0x000fe20003800200 */
[----:B------:R-:W-:Y:S02]  /*0160*/  IMAD.MOV.U32 R8, RZ, RZ, 0x1 ;  /* 0x00000001ff087424 */ /* 0x000fe400078e00ff */
[----:B------:R-:W-:Y:S02]  /*0170*/  IMAD.MOV.U32 R6, RZ, RZ, RZ ;  /* 0x000000ffff067224 */ /* 0x000fe400078e00ff */
[----:B0-----:R-:W-:Y:S02]  /*0180*/  IMAD.U32 R7, RZ, RZ, UR5 ;  /* 0x00000005ff077e24 */ /* 0x001fe4000f8e00ff */
[----:B------:R-:W-:-:S07]  /*0190*/  IMAD.U32 R9, RZ, RZ, UR4 ;  /* 0x00000004ff097e24 */ /* 0x000fce000f8e00ff */
.L_x_16:
[----:B------:R-:W-:Y:S01]  /*01a0*/  IMAD.WIDE.U32 R12, R9, R9, RZ ;  /* 0x00000009090c7225 */ /* 0x000fe200078e00ff */
[----:B------:R-:W-:Y:S03]  /*01b0*/  BSSY.RECONVERGENT B2, `(.L_x_14) ;  /* 0x000004c000027945 */ /* 0x000fe60003800200 */
[----:B------:R-:W-:Y:S01]  /*01c0*/  IMAD.WIDE.U32 R10, R7, R7, RZ ;  /* 0x00000007070a7225 */ /* 0x000fe200078e00ff */
[----:B------:R-:W-:-:S04]  /*01d0*/  SHF.R.U64 R15, R12, 0x1f, R13 ;  /* 0x0000001f0c0f7819 */ /* 0x000fc8000000120d */
[----:B------:R-:W-:Y:S02]  /*01e0*/  SHF.R.U64 R3, R10, 0x1f, R11 ;  /* 0x0000001f0a037819 */ /* 0x000fe4000000120b */
[----:B------:R-:W-:Y:S02]  /*01f0*/  IADD3 R15, P0, PT, R12, R15, RZ ;  /* 0x0000000f0c0f7210 */ /* 0x000fe40007f1e0ff */
[----:B------:R-:W-:Y:S01]  /*0200*/  IADD3 R4, P1, PT, R10, R3, RZ ;  /* 0x000000030a047210 */ /* 0x000fe20007f3e0ff */
[----:B------:R-:W-:Y:S01]  /*0210*/  IMAD.WIDE.U32 R2, R7, R9, RZ ;  /* 0x0000000907027225 */ /* 0x000fe200078e00ff */
[----:B------:R-:W-:Y:S02]  /*0220*/  LEA.HI.X R14, R13, R13, RZ, 0x1, P0 ;  /* 0x0000000d0d0e7211 */ /* 0x000fe400000f0cff */
[----:B------:R-:W-:Y:S02]  /*0230*/  LEA.HI.X R13, R11, R11, RZ, 0x1, P1 ;  /* 0x0000000b0b0d7211 */ /* 0x000fe400008f0cff */
[----:B------:R-:W-:-:S02]  /*0240*/  SHF.R.U64 R11, R2, 0x1f, R3 ;  /* 0x0000001f020b7819 */ /* 0x000fc40000001203 */
[----:B------:R-:W-:Y:S02]  /*0250*/  SHF.R.U64 R15, R15, 0x1f, R14 ;  /* 0x0000001f0f0f7819 */ /* 0x000fe4000000120e */
[----:B------:R-:W-:Y:S02]  /*0260*/  SHF.R.U64 R13, R4, 0x1f, R13 ;  /* 0x0000001f040d7819 */ /* 0x000fe4000000120d */
[----:B------:R-:W-:Y:S01]  /*0270*/  IADD3 R11, P0, PT, R2, R11, RZ ;  /* 0x0000000b020b7210 */ /* 0x000fe20007f1e0ff */
[----:B------:R-:W-:Y:S02]  /*0280*/  IMAD.IADD R12, R12, 0x1, R15 ;  /* 0x000000010c0c7824 */ /* 0x000fe400078e020f */
[----:B------:R-:W-:Y:S01]  /*0290*/  IMAD.IADD R10, R10, 0x1, R13 ;  /* 0x000000010a0a7824 */ /* 0x000fe200078e020d */
[----:B------:R-:W-:Y:S02]  /*02a0*/  LEA.HI.X R4, R3, R3, RZ, 0x1, P0 ;  /* 0x0000000303047211 */ /* 0x000fe400000f0cff */
[----:B------:R-:W-:-:S02]  /*02b0*/  LOP3.LUT R12, R12, 0x7fffffff, RZ, 0xc0, !PT ;  /* 0x7fffffff0c0c7812 */ /* 0x000fc400078ec0ff */
[----:B------:R-:W-:Y:S02]  /*02c0*/  LOP3.LUT R3, R10, 0x7fffffff, RZ, 0xc, !PT ;  /* 0x7fffffff0a037812 */ /* 0x000fe400078e0cff */
[----:B------:R-:W-:Y:S02]  /*02d0*/  SHF.R.U64 R11, R11, 0x1f, R4 ;  /* 0x0000001f0b0b7819 */ /* 0x000fe40000001204 */
[C---:B------:R-:W-:Y:S01]  /*02e0*/  LOP3.LUT R10, R5.reuse, 0x1, RZ, 0xc0, !PT ;  /* 0x00000001050a7812 */ /* 0x040fe200078ec0ff */
[----:B------:R-:W-:Y:S01]  /*02f0*/  IMAD.IADD R12, R12, 0x1, R3 ;  /* 0x000000010c0c7824 */ /* 0x000fe200078e0203 */
[----:B------:R-:W-:Y:S01]  /*0300*/  ISETP.GT.U32.AND P0, PT, R5, 0x1, PT ;  /* 0x000000010500780c */ /* 0x000fe20003f04070 */
[----:B------:R-:W-:Y:S01]  /*0310*/  IMAD.IADD R3, R2, 0x1, R11 ;  /* 0x0000000102037824 */ /* 0x000fe200078e020b */
[----:B------:R-:W-:Y:S01]  /*0320*/  ISETP.NE.U32.AND P1, PT, R10, 0x1, PT ;  /* 0x000000010a00780c */ /* 0x000fe20003f25070 */
[----:B------:R-:W-:Y:S01]  /*0330*/  IMAD.HI.U32 R11, R12, 0x3, RZ ;  /* 0x000000030c0b7827 */ /* 0x000fe200078e00ff */
[----:B------:R-:W-:-:S03]  /*0340*/  SHF.R.U32.HI R5, RZ, 0x1, R5 ;  /* 0x00000001ff057819 */ /* 0x000fc60000011605 */
[----:B------:R-:W-:Y:S02]  /*0350*/  IMAD.SHL.U32 R3, R3, 0x2, RZ ;  /* 0x0000000203037824 */ /* 0x000fe400078e00ff */
[----:B------:R-:W-:Y:S02]  /*0360*/  IMAD.IADD R2, R12, 0x1, -R11 ;  /* 0x000000010c027824 */ /* 0x000fe400078e0a0b */
[----:B------:R-:W-:-:S03]  /*0370*/  IMAD.HI.U32 R4, R3, 0x3, RZ ;  /* 0x0000000303047827 */ /* 0x000fc600078e00ff */
[----:B------:R-:W-:Y:S01]  /*0380*/  LEA.HI R2, R2, R11, RZ, 0x1f ;  /* 0x0000000b02027211 */ /* 0x000fe200078ff8ff */
[----:B------:R-:W-:-:S03]  /*0390*/  IMAD.IADD R13, R3, 0x1, -R4 ;  /* 0x00000001030d7824 */ /* 0x000fc600078e0a04 */
[----:B------:R-:W-:Y:S02]  /*03a0*/  SHF.R.U32.HI R11, RZ, 0x1e, R2 ;  /* 0x0000001eff0b7819 */ /* 0x000fe40000011602 */
[----:B------:R-:W-:-:S03]  /*03b0*/  LEA.HI R2, R13, R4, RZ, 0x1f ;  /* 0x000000040d027211 */ /* 0x000fc600078ff8ff */
[----:B------:R-:W-:Y:S01]  /*03c0*/  IMAD R4, R11, -0x7fffffff, R12 ;  /* 0x800000010b047824 */ /* 0x000fe200078e020c */
[----:B------:R-:W-:Y:S01]  /*03d0*/  SHF.R.U32.HI R2, RZ, 0x1e, R2 ;  /* 0x0000001eff027819 */ /* 0x000fe20000011602 */
[----:B------:R-:W-:Y:S06]  /*03e0*/  @P1 BRA `(.L_x_15) ;  /* 0x0000000000a01947 */ /* 0x000fec0003800000 */
[----:B------:R-:W-:-:S04]  /*03f0*/  IMAD.WIDE.U32 R14, R9, R8, RZ ;  /* 0x00000008090e7225 */ /* 0x000fc800078e00ff */
[----:B------:R-:W-:Y:S01]  /*0400*/  IMAD.WIDE.U32 R10, R7, R6, RZ ;  /* 0x00000006070a7225 */ /* 0x000fe200078e00ff */
[----:B------:R-:W-:-:S03]  /*0410*/  SHF.R.U64 R21, R14, 0x1f, R15 ;  /* 0x0000001f0e157819 */ /* 0x000fc6000000120f */
[----:B------:R-:W-:Y:S01]  /*0420*/  IMAD.WIDE.U32 R12, R9, R6, RZ ;  /* 0x00000006090c7225 */ /* 0x000fe200078e00ff */
[----:B------:R-:W-:Y:S02]  /*0430*/  SHF.R.U64 R19, R10, 0x1f, R11 ;  /* 0x0000001f0a137819 */ /* 0x000fe4000000120b */
[----:B------:R-:W-:Y:S01]  /*0440*/  IADD3 R20, P1, PT, R14, R21, RZ ;  /* 0x000000150e147210 */ /* 0x000fe20007f3e0ff */
[----:B------:R-:W-:Y:S01]  /*0450*/  IMAD.WIDE.U32 R8, R7, R8, RZ ;  /* 0x0000000807087225 */ /* 0x000fe200078e00ff */
[----:B------:R-:W-:Y:S02]  /*0460*/  SHF.R.U64 R17, R12, 0x1f, R13 ;  /* 0x0000001f0c117819 */ /* 0x000fe4000000120d */
[----:B------:R-:W-:Y:S02]  /*0470*/  IADD3 R18, P2, PT, R10, R19, RZ ;  /* 0x000000130a127210 */ /* 0x000fe40007f5e0ff */
[----:B------:R-:W-:Y:S02]  /*0480*/  SHF.R.U64 R7, R8, 0x1f, R9 ;  /* 0x0000001f08077819 */ /* 0x000fe40000001209 */
[----:B------:R-:W-:-:S02]  /*0490*/  IADD3 R16, P3, PT, R12, R17, RZ ;  /* 0x000000110c107210 */ /* 0x000fc40007f7e0ff */
[----:B------:R-:W-:Y:S02]  /*04a0*/  IADD3 R7, P4, PT, R8, R7, RZ ;  /* 0x0000000708077210 */ /* 0x000fe40007f9e0ff */
[----:B------:R-:W-:Y:S02]  /*04b0*/  LEA.HI.X R17, R15, R15, RZ, 0x1, P1 ;  /* 0x0000000f0f117211 */ /* 0x000fe400008f0cff */
[----:B------:R-:W-:Y:S02]  /*04c0*/  LEA.HI.X R15, R11, R11, RZ, 0x1, P2 ;  /* 0x0000000b0b0f7211 */ /* 0x000fe400010f0cff */
[----:B------:R-:W-:Y:S02]  /*04d0*/  LEA.HI.X R11, R13, R13, RZ, 0x1, P3 ;  /* 0x0000000d0d0b7211 */ /* 0x000fe400018f0cff */
[----:B------:R-:W-:Y:S02]  /*04e0*/  LEA.HI.X R6, R9, R9, RZ, 0x1, P4 ;  /* 0x0000000909067211 */ /* 0x000fe400020f0cff */
[----:B------:R-:W-:-:S02]  /*04f0*/  SHF.R.U64 R17, R20, 0x1f, R17 ;  /* 0x0000001f14117819 */ /* 0x000fc40000001211 */
[----:B------:R-:W-:Y:S02]  /*0500*/  SHF.R.U64 R13, R18, 0x1f, R15 ;  /* 0x0000001f120d7819 */ /* 0x000fe4000000120f */
[----:B------:R-:W-:Y:S01]  /*0510*/  SHF.R.U64 R9, R16, 0x1f, R11 ;  /* 0x0000001f10097819 */ /* 0x000fe2000000120b */
[----:B------:R-:W-:Y:S01]  /*0520*/  IMAD.IADD R14, R14, 0x1, R17 ;  /* 0x000000010e0e7824 */ /* 0x000fe200078e0211 */
[----:B------:R-:W-:Y:S01]  /*0530*/  SHF.R.U64 R7, R7, 0x1f, R6 ;  /* 0x0000001f07077819 */ /* 0x000fe20000001206 */
[----:B------:R-:W-:Y:S02]  /*0540*/  IMAD.IADD R10, R10, 0x1, R13 ;  /* 0x000000010a0a7824 */ /* 0x000fe400078e020d */
[----:B------:R-:W-:Y:S01]  /*0550*/  IMAD.IADD R12, R12, 0x1, R9 ;  /* 0x000000010c0c7824 */ /* 0x000fe200078e0209 */
[----:B------:R-:W-:Y:S01]  /*0560*/  LOP3.LUT R14, R14, 0x7fffffff, RZ, 0xc0, !PT ;  /* 0x7fffffff0e0e7812 */ /* 0x000fe200078ec0ff */
[----:B------:R-:W-:Y:S01]  /*0570*/  IMAD.IADD R8, R8, 0x1, R7 ;  /* 0x0000000108087824 */ /* 0x000fe200078e0207 */
[----:B------:R-:W-:-:S02]  /*0580*/  LOP3.LUT R7, R10, 0x7fffffff, RZ, 0xc, !PT ;  /* 0x7fffffff0a077812 */ /* 0x000fc400078e0cff */
[----:B------:R-:W-:Y:S02]  /*0590*/  LOP3.LUT R12, R12, 0x7fffffff, RZ, 0xc0, !PT ;  /* 0x7fffffff0c0c7812 */ /* 0x000fe400078ec0ff */
[----:B------:R-:W-:Y:S01]  /*05a0*/  LOP3.LUT R9, R8, 0x7fffffff, RZ, 0xc0, !PT ;  /* 0x7fffffff08097812 */ /* 0x000fe200078ec0ff */
[----:B------:R-:W-:-:S04]  /*05b0*/  IMAD.IADD R7, R14, 0x1, R7 ;  /* 0x000000010e077824 */ /* 0x000fc800078e0207 */
[----:B------:R-:W-:Y:S02]  /*05c0*/  IMAD.IADD R12, R12, 0x1, R9 ;  /* 0x000000010c0c7824 */ /* 0x000fe400078e0209 */
[----:B------:R-:W-:-:S04]  /*05d0*/  IMAD.HI.U32 R6, R7, 0x3, RZ ;  /* 0x0000000307067827 */ /* 0x000fc800078e00ff */
[----:B------:R-:W-:-:S04]  /*05e0*/  IMAD.HI.U32 R11, R12, 0x3, RZ ;  /* 0x000000030c0b7827 */ /* 0x000fc800078e00ff */
[----:B------:R-:W-:Y:S02]  /*05f0*/  IMAD.IADD R9, R7, 0x1, -R6 ;  /* 0x0000000107097824 */ /* 0x000fe400078e0a06 */
[----:B------:R-:W-:-:S03]  /*0600*/  IMAD.IADD R8, R12, 0x1, -R11 ;  /* 0x000000010c087824 */ /* 0x000fc600078e0a0b */
[----:B------:R-:W-:Y:S02]  /*0610*/  LEA.HI R9, R9, R6, RZ, 0x1f ;  /* 0x0000000609097211 */ /* 0x000fe400078ff8ff */
[----:B------:R-:W-:Y:S02]  /*0620*/  LEA.HI R8, R8, R11, RZ, 0x1f ;  /* 0x0000000b08087211 */ /* 0x000fe400078ff8ff */
[----:B------:R-:W-:Y:S02]  /*0630*/  SHF.R.U32.HI R6, RZ, 0x1e, R9 ;  /* 0x0000001eff067819 */ /* 0x000fe40000011609 */
[----:B------:R-:W-:-:S03]  /*0640*/  SHF.R.U32.HI R9, RZ, 0x1e, R8 ;  /* 0x0000001eff097819 */ /* 0x000fc60000011608 */
[----:B------:R-:W-:Y:S02]  /*0650*/  IMAD R8, R6, -0x7fffffff, R7 ;  /* 0x8000000106087824 */ /* 0x000fe400078e0207 */
[----:B------:R-:W-:-:S07]  /*0660*/  IMAD R6, R9, -0x7fffffff, R12 ;  /* 0x8000000109067824 */ /* 0x000fce00078e020c */
.L_x_15:
[----:B------:R-:W-:Y:S05]  /*0670*/  BSYNC.RECONVERGENT B2 ;  /* 0x0000000000027941 */ /* 0x000fea0003800200 */
.L_x_14:
[----:B------:R-:W-:Y:S02]  /*0680*/  IMAD R7, R2, -0x7fffffff, R3 ;  /* 0x8000000102077824 */ /* 0x000fe400078e0203 */
[----:B------:R-:W-:Y:S01]  /*0690*/  IMAD.MOV.U32 R9, RZ, RZ, R4 ;  /* 0x000000ffff097224 */ /* 0x000fe200078e0004 */
[----:B------:R-:W-:Y:S06]  /*06a0*/  @P0 BRA `(.L_x_16) ;  /* 0xfffffff800bc0947 */ /* 0x000fec000383ffff */
[----:B------:R-:W-:Y:S05]  /*06b0*/  BSYNC.RECONVERGENT B1 ;  /* 0x0000000000017941 */ /* 0x000fea0003800200 */
.L_x_13:
[----:B------:R-:W-:Y:S02]  /*06c0*/  IMAD.MOV.U32 R9, RZ, RZ, RZ ;  /* 0x000000ffff097224 */ /* 0x000fe400078e00ff */
[----:B------:R-:W-:-:S07]  /*06d0*/  IMAD.MOV.U32 R7, RZ, RZ, RZ ;  /* 0x000000ffff077224 */ /* 0x000fce00078e00ff */
.L_x_12:
[----:B------:R-:W-:Y:S05]  /*06e0*/  BSYNC.RECONVERGENT B0 ;  /* 0x0000000000007941 */ /* 0x000fea0003800200 */
.L_x_11:
[----:B------:R-:W0:Y:S02]  /*06f0*/  LDCU.64 UR4, c[0x0][0x388] ;  /* 0x00007100ff0477ac */ /* 0x000e240008000a00 */
[----:B0-----:R-:W-:Y:S02]  /*0700*/  IMAD R9, R9, UR4, RZ ;  /* 0x0000000409097c24 */ /* 0x001fe4000f8e02ff */
[----:B------:R-:W-:Y:S01]  /*0710*/  IMAD.WIDE.U32 R2, R8, UR4, RZ ;  /* 0x0000000408027c25 */ /* 0x000fe2000f8e00ff */
[----:B------:R-:W0:Y:S03]  /*0720*/  LDCU UR4, c[0x0][0x398] ;  /* 0x00007300ff0477ac */ /* 0x000e260008000800 */
[----:B------:R-:W-:Y:S02]  /*0730*/  IMAD R7, R7, UR5, RZ ;  /* 0x0000000507077c24 */ /* 0x000fe4000f8e02ff */
[----:B------:R-:W-:-:S04]  /*0740*/  IMAD.WIDE.U32 R4, R6, UR5, RZ ;  /* 0x0000000506047c25 */ /* 0x000fc8000f8e00ff */
[----:B------:R-:W-:Y:S02]  /*0750*/  IMAD.IADD R9, R3, 0x1, R9 ;  /* 0x0000000103097824 */ /* 0x000fe400078e0209 */
[----:B------:R-:W-:-:S03]  /*0760*/  IMAD.IADD R3, R5, 0x1, R7 ;  /* 0x0000000105037824 */ /* 0x000fc600078e0207 */
[----:B------:R-:W-:Y:S02]  /*0770*/  SHF.R.U64 R7, R2, 0x1f, R9 ;  /* 0x0000001f02077819 */ /* 0x000fe40000001209 */
[----:B------:R-:W-:Y:S02]  /*0780*/  SHF.R.U64 R5, R4, 0x1f, R3 ;  /* 0x0000001f04057819 */ /* 0x000fe40000001203 */
[----:B------:R-:W-:Y:S02]  /*0790*/  IADD3 R7, P0, PT, R7, R2, RZ ;  /* 0x0000000207077210 */ /* 0x000fe40007f1e0ff */
[----:B------:R-:W-:Y:S02]  /*07a0*/  IADD3 R5, P1, PT, R5, R4, RZ ;  /* 0x0000000405057210 */ /* 0x000fe40007f3e0ff */
[----:B------:R-:W-:Y:S02]  /*07b0*/  LEA.HI.X R8, R9, R9, RZ, 0x1, P0 ;  /* 0x0000000909087211 */ /* 0x000fe400000f0cff */
[----:B------:R-:W-:-:S02]  /*07c0*/  LEA.HI.X R6, R3, R3, RZ, 0x1, P1 ;  /* 0x0000000303067211 */ /* 0x000fc400008f0cff */
[----:B------:R-:W-:Y:S01]  /*07d0*/  SHF.R.U64 R3, R7, 0x1f, R8 ;  /* 0x0000001f07037819 */ /* 0x000fe20000001208 */
[----:B0-----:R-:W-:Y:S01]  /*07e0*/  VIADD R7, R0, UR4 ;  /* 0x0000000400077c36 */ /* 0x001fe20008000000 */
[----:B------:R-:W-:-:S03]  /*07f0*/  SHF.R.U64 R5, R5, 0x1f, R6 ;  /* 0x0000001f05057819 */ /* 0x000fc60000001206 */
[----:B------:R-:W-:Y:S02]  /*0800*/  IMAD.IADD R2, R3, 0x1, R2 ;  /* 0x0000000103027824 */ /* 0x000fe400078e0202 */
[----:B------:R-:W-:-:S03]  /*0810*/  IMAD.IADD R5, R5, 0x1, R4 ;  /* 0x0000000105057824 */ /* 0x000fc600078e0204 */
[----:B------:R-:W-:Y:S02]  /*0820*/  LOP3.LUT R4, R2, 0x7fffffff, RZ, 0xc0, !PT ;  /* 0x7fffffff02047812 */ /* 0x000fe400078ec0ff */
[----:B------:R-:W-:Y:S01]  /*0830*/  LOP3.LUT R5, R5, 0x7fffffff, RZ, 0xc, !PT ;  /* 0x7fffffff05057812 */ /* 0x000fe200078e0cff */
[----:B------:R-:W0:Y:S04]  /*0840*/  LDC.64 R2, c[0x0][0x380] ;  /* 0x0000e000ff027b82 */ /* 0x000e280000000a00 */
[----:B------:R-:W-:-:S04]  /*0850*/  IMAD.IADD R4, R4, 0x1, R5 ;  /* 0x0000000104047824 */ /* 0x000fc800078e0205 */
[----:B------:R-:W-:-:S04]  /*0860*/  IMAD.HI.U32 R5, R4, 0x3, RZ ;  /* 0x0000000304057827 */ /* 0x000fc800078e00ff */
[----:B------:R-:W-:-:S05]  /*0870*/  IMAD.IADD R6, R4, 0x1, -R5 ;  /* 0x0000000104067824 */ /* 0x000fca00078e0a05 */
[----:B------:R-:W-:-:S04]  /*0880*/  LEA.HI R6, R6, R5, RZ, 0x1f ;  /* 0x0000000506067211 */ /* 0x000fc800078ff8ff */
[----:B------:R-:W-:Y:S01]  /*0890*/  SHF.R.U32.HI R5, RZ, 0x1e, R6 ;  /* 0x0000001eff057819 */ /* 0x000fe20000011606 */
[----:B0-----:R-:W-:-:S04]  /*08a0*/  IMAD.WIDE R2, R7, 0x4, R2 ;  /* 0x0000000407027825 */ /* 0x001fc800078e0202 */
[----:B------:R-:W-:-:S05]  /*08b0*/  IMAD R5, R5, -0x7fffffff, R4 ;  /* 0x8000000105057824 */ /* 0x000fca00078e0204 */
[----:B------:R-:W-:Y:S01]  /*08c0*/  STG.E desc[UR6][R2.64], R5 ;  /* 0x0000000502007986 */ /* 0x000fe2000c101906 */
[----:B------:R-:W-:Y:S05]  /*08d0*/  EXIT ;  /* 0x000000000000794d */ /* 0x000fea0003800000 */
.L_x_17:
        /* <DEDUP_REMOVED lines=10> */
.L_x_26:


//--------------------- .text.put_one             --------------------------
	.section	.text.put_one,"ax",@progbits
	.align	128
        .global         put_one
        .type           put_one,@function
        .size           put_one,(.L_x_27 - put_one)
        .other          put_one,@"STO_CUDA_ENTRY STV_DEFAULT"
put_one:
.text.put_one:
[----:B------:R-:W-:Y:S08]  /*0000*/  LDC R1, c[0x0][0x37c] ;  /* 0x0000df00ff017b82 */ /* 0x000ff00000000800 */
[----:B------:R-:W0:Y:S01]  /*0010*/  LDC R5, c[0x0][0x388] ;  /* 0x0000e200ff057b82 */ /* 0x000e220000000800 */
[----:B------:R-:W1:Y:S01]  /*0020*/  LDCU.64 UR4, c[0x0][0x358] ;  /* 0x00006b00ff0477ac */ /* 0x000e620008000a00 */
[----:B------:R-:W-:-:S06]  /*0030*/  HFMA2 R7, -RZ, RZ, 0, 5.9604644775390625e-08 ;  /* 0x00000001ff077431 */ /* 0x000fcc00000001ff */
[----:B------:R-:W0:Y:S02]  /*0040*/  LDC.64 R2, c[0x0][0x380] ;  /* 0x0000e000ff027b82 */ /* 0x000e240000000a00 */
[----:B0-----:R-:W-:-:S05]  /*0050*/  IMAD.WIDE R2, R5, 0x4, R2 ;  /* 0x0000000405027825 */ /* 0x001fca00078e0202 */
[----:B-1----:R-:W-:Y:S01]  /*0060*/  STG.E desc[UR4][R2.64], R7 ;  /* 0x0000000702007986 */ /* 0x002fe2000c101904 */
[----:B------:R-:W-:Y:S05]  /*0070*/  EXIT ;  /* 0x000000000000794d */ /* 0x000fea0003800000 */
.L_x_18:
        /* <DEDUP_REMOVED lines=16> */
.L_x_27:


//--------------------- .text.sort_values         --------------------------
	.section	.text.sort_values,"ax",@progbits
	.align	128
        .global         sort_values
        .type           sort_values,@function
        .size           sort_values,(.L_x_28 - sort_values)
        .other          sort_values,@"STO_CUDA_ENTRY STV_DEFAULT"
sort_values:
.text.sort_values:
[----:B------:R-:W-:Y:S01]  /*0000*/  LDC R1, c[0x0][0x37c] ;  /* 0x0000df00ff017b82 */ /* 0x000fe20000000800 */
[----:B------:R-:W0:Y:S07]  /*0010*/  S2R R0, SR_TID.X ;  /* 0x0000000000007919 */ /* 0x000e2e0000002100 */
[----:B------:R-:W0:Y:S08]  /*0020*/  S2UR UR4, SR_CTAID.X ;  /* 0x00000000000479c3 */ /* 0x000e300000002500 */
[----:B------:R-:W0:Y:S08]  /*0030*/  LDC R7, c[0x0][0x360] ;  /* 0x0000d800ff077b82 */ /* 0x000e300000000800 */
[----:B------:R-:W1:Y:S01]  /*0040*/  LDC R4, c[0x0][0x390] ;  /* 0x0000e400ff047b82 */ /* 0x000e620000000800 */
[----:B0-----:R-:W-:-:S05]  /*0050*/  IMAD R7, R7, UR4, R0 ;  /* 0x0000000407077c24 */ /* 0x001fca000f8e0200 */
[----:B-1----:R-:W-:-:S13]  /*0060*/  ISETP.GE.AND P0, PT, R7, R4, PT ;  /* 0x000000040700720c */ /* 0x002fda0003f06270 */
[----:B------:R-:W-:Y:S05]  /*0070*/  @P0 EXIT ;  /* 0x000000000000094d */ /* 0x000fea0003800000 */
[----:B------:R-:W-:Y:S01]  /*0080*/  SHF.R.S32.HI R0, RZ, 0x1, R4 ;  /* 0x00000001ff007819 */ /* 0x000fe20000011404 */
[----:B------:R-:W0:Y:S03]  /*0090*/  LDCU.64 UR4, c[0x0][0x358] ;  /* 0x00006b00ff0477ac */ /* 0x000e260008000a00 */
[----:B------:R-:W-:-:S13]  /*00a0*/  ISETP.GE.AND P0, PT, R7, R0, PT ;  /* 0x000000000700720c */ /* 0x000fda0003f06270 */
[----:B------:R-:W-:Y:S05]  /*00b0*/  @P0 BRA `(.L_x_19) ;  /* 0x0000000000200947 */ /* 0x000fea0003800000 */
[----:B------:R-:W1:Y:S01]  /*00c0*/  LDC.64 R2, c[0x0][0x380] ;  /* 0x0000e000ff027b82 */ /* 0x000e620000000a00 */
[----:B------:R-:W-:-:S05]  /*00d0*/  SHF.L.U32 R5, R7, 0x1, RZ ;  /* 0x0000000107057819 */ /* 0x000fca00000006ff */
[----:B-1----:R-:W-:Y:S02]  /*00e0*/  IMAD.WIDE R2, R5, 0x4, R2 ;  /* 0x0000000405027825 */ /* 0x002fe400078e0202 */
[----:B------:R-:W1:Y:S04]  /*00f0*/  LDC.64 R4, c[0x0][0x388] ;  /* 0x0000e200ff047b82 */ /* 0x000e680000000a00 */
[----:B0-----:R-:W2:Y:S01]  /*0100*/  LDG.E R3, desc[UR4][R2.64] ;  /* 0x0000000402037981 */ /* 0x001ea2000c1e1900 */
[----:B-1----:R-:W-:-:S05]  /*0110*/  IMAD.WIDE R4, R7, 0x4, R4 ;  /* 0x0000000407047825 */ /* 0x002fca00078e0204 */
[----:B--2---:R-:W-:Y:S01]  /*0120*/  STG.E desc[UR4][R4.64], R3 ;  /* 0x0000000304007986 */ /* 0x004fe2000c101904 */
[----:B------:R-:W-:Y:S05]  /*0130*/  EXIT ;  /* 0x000000000000794d */ /* 0x000fea0003800000 */
.L_x_19:
[----:B------:R-:W1:Y:S01]  /*0140*/  LDC.64 R2, c[0x0][0x380] ;  /* 0x0000e000ff027b82 */ /* 0x000e620000000a00 */
[----:B------:R-:W-:-:S05]  /*0150*/  IMAD R0, R7, -0x2, R4 ;  /* 0xfffffffe07007824 */ /* 0x000fca00078e0204 */
[----:B------:R-:W-:-:S04]  /*0160*/  LOP3.LUT R0, R0, 0xfffffffe, RZ, 0xc0, !PT ;  /* 0xfffffffe00007812 */ /* 0x000fc800078ec0ff */
[----:B------:R-:W-:-:S05]  /*0170*/  IADD3 R5, PT, PT, R0, -0x1, R4 ;  /* 0xffffffff00057810 */ /* 0x000fca0007ffe004 */
[----:B-1----:R-:W-:Y:S02]  /*0180*/  IMAD.WIDE R2, R5, 0x4, R2 ;  /* 0x0000000405027825 */ /* 0x002fe400078e0202 */
[----:B------:R-:W1:Y:S04]  /*0190*/  LDC.64 R4, c[0x0][0x388] ;  /* 0x0000e200ff047b82 */ /* 0x000e680000000a00 */
[----:B0-----:R-:W2:Y:S01]  /*01a0*/  LDG.E R3, desc[UR4][R2.64] ;  /* 0x0000000402037981 */ /* 0x001ea2000c1e1900 */
[----:B-1----:R-:W-:-:S05]  /*01b0*/  IMAD.WIDE R4, R7, 0x4, R4 ;  /* 0x0000000407047825 */ /* 0x002fca00078e0204 */
[----:B--2---:R-:W-:Y:S01]  /*01c0*/  STG.E desc[UR4][R4.64], R3 ;  /* 0x0000000304007986 */ /* 0x004fe2000c101904 */
[----:B------:R-:W-:Y:S05]  /*01d0*/  EXIT ;  /* 0x000000000000794d */ /* 0x000fea0003800000 */
.L_x_20:
        /* <DEDUP_REMOVED lines=10> */
.L_x_28:


//--------------------- .nv.shared.reserved.0     --------------------------
	.section	.nv.shared.reserved.0,"aw",@nobits
	.weak		__nv_reservedSMEM_offset_0_alias
	.size		__nv_reservedSMEM_offset_0_alias, 0, 64
	.other		__nv_reservedSMEM_offset_0_alias,@"STO_CUDA_RESERVED_SHARED STV_DEFAULT"
__nv_reservedSMEM_offset_0_alias:
	.zero		0
	.zero		64


//--------------------- .nv.constant0.rescale     --------------------------
	.section	.nv.constant0.rescale,"a",@progbits
	.sectionflags	@""
	.align	4
.nv.constant0.rescale:
	.zero		912


//--------------------- .nv.constant0.rfft_line_part --------------------------
	.section	.nv.constant0.rfft_line_part,"a",@progbits
	.sectionflags	@""
	.align	4
.nv.constant0.rfft_line_part:
	.zero		928


//--------------------- .nv.constant0.rfft_circle_part --------------------------
	.section	.nv.constant0.rfft_circle_part,"a",@progbits
	.sectionflags	@""
	.align	4
.nv.constant0.rfft_circle_part:
	.zero		916


//--------------------- .nv.constant0.ifft_line_part --------------------------
	.section	.nv.constant0.ifft_line_part,"a",@progbits
	.sectionflags	@""
	.align	4
.nv.constant0.ifft_line_part:
	.zero		928


//--------------------- .nv.constant0.ifft_circle_part --------------------------
	.section	.nv.constant0.ifft_circle_part,"a",@progbits
	.sectionflags	@""
	.align	4
.nv.constant0.ifft_circle_part:
	.zero		916


//--------------------- .nv.constant0.precompute_twiddles --------------------------
	.section	.nv.constant0.precompute_twiddles,"a",@progbits
	.sectionflags	@""
	.align	4
.nv.constant0.precompute_twiddles:
	.zero		932


//--------------------- .nv.constant0.put_one     --------------------------
	.section	.nv.constant0.put_one,"a",@progbits
	.sectionflags	@""
	.align	4
.nv.constant0.put_one:
	.zero		908


//--------------------- .nv.constant0.sort_values --------------------------
	.section	.nv.constant0.sort_values,"a",@progbits
	.sectionflags	@""
	.align	4
.nv.constant0.sort_values:
	.zero		916


//--------------------- SYMBOLS --------------------------

	.type		.nv.reservedSmem.offset0,@object
	.size		.nv.reservedSmem.offset0,0x4
